	.headerflags	@"EF_CUDA_TEXMODE_UNIFIED EF_CUDA_64BIT_ADDRESS EF_CUDA_ACCELERATORS EF_CUDA_SM90 EF_CUDA_VIRTUAL_SM(EF_CUDA_SM90)"
	.elftype	@"ET_EXEC"


//--------------------- .nv.info                  --------------------------
	.section	.nv.info,"",@"SHT_CUDA_INFO"
	.align	4


	//----- nvinfo : EIATTR_REGCOUNT
	.align		4
        /*0000*/ 	.byte	0x04, 0x2f
        /*0002*/ 	.short	(.L_1 - .L_0)
	.align		4
.L_0:
        /*0004*/ 	.word	index@(triton_per_fused_native_group_norm_11)
        /*0008*/ 	.word	0x00000028


	//----- nvinfo : EIATTR_MIN_STACK_SIZE
	.align		4
.L_1:
        /*000c*/ 	.byte	0x04, 0x12
        /*000e*/ 	.short	(.L_3 - .L_2)
	.align		4
.L_2:
        /*0010*/ 	.word	index@(triton_per_fused_native_group_norm_11)
        /*0014*/ 	.word	0x00000000


	//----- nvinfo : EIATTR_FRAME_SIZE
	.align		4
.L_3:
        /*0018*/ 	.byte	0x04, 0x11
        /*001a*/ 	.short	(.L_5 - .L_4)
	.align		4
.L_4:
        /*001c*/ 	.word	index@(triton_per_fused_native_group_norm_11)
        /*0020*/ 	.word	0x00000000


	//----- nvinfo : EIATTR_MIN_STACK_SIZE
	.align		4
.L_5:
        /*0024*/ 	.byte	0x04, 0x12
        /*0026*/ 	.short	(.L_7 - .L_6)
	.align		4
.L_6:
        /*0028*/ 	.word	index@(triton_per_fused_native_group_norm_11)
        /*002c*/ 	.word	0x00000000
.L_7:


//--------------------- .nv.info.triton_per_fused_native_group_norm_11 --------------------------
	.section	.nv.info.triton_per_fused_native_group_norm_11,"",@"SHT_CUDA_INFO"
	.sectionflags	@""
	.align	4


	//----- nvinfo : EIATTR_CUDA_API_VERSION
	.align		4
        /*0000*/ 	.byte	0x04, 0x37
        /*0002*/ 	.short	(.L_9 - .L_8)
.L_8:
        /*0004*/ 	.word	0x0000007c


	//----- nvinfo : EIATTR_KPARAM_INFO
	.align		4
.L_9:
        /*0008*/ 	.byte	0x04, 0x17
        /*000a*/ 	.short	(.L_11 - .L_10)
.L_10:
        /*000c*/ 	.word	0x00000000
        /*0010*/ 	.short	0x0007
        /*0012*/ 	.short	0x0034
        /*0014*/ 	.byte	0x00, 0xf0, 0x11, 0x00


	//----- nvinfo : EIATTR_KPARAM_INFO
	.align		4
.L_11:
        /*0018*/ 	.byte	0x04, 0x17
        /*001a*/ 	.short	(.L_13 - .L_12)
.L_12:
        /*001c*/ 	.word	0x00000000
        /*0020*/ 	.short	0x0006
        /*0022*/ 	.short	0x0030
        /*0024*/ 	.byte	0x00, 0xf0, 0x11, 0x00


	//----- nvinfo : EIATTR_KPARAM_INFO
	.align		4
.L_13:
        /*0028*/ 	.byte	0x04, 0x17
        /*002a*/ 	.short	(.L_15 - .L_14)
.L_14:
        /*002c*/ 	.word	0x00000000
        /*0030*/ 	.short	0x0005
        /*0032*/ 	.short	0x0028
        /*0034*/ 	.byte	0x00, 0xf4, 0x21, 0x00


	//----- nvinfo : EIATTR_KPARAM_INFO
	.align		4
.L_15:
        /*0038*/ 	.byte	0x04, 0x17
        /*003a*/ 	.short	(.L_17 - .L_16)
.L_16:
        /*003c*/ 	.word	0x00000000
        /*0040*/ 	.short	0x0004
        /*0042*/ 	.short	0x0020
        /*0044*/ 	.byte	0x00, 0xf4, 0x21, 0x00


	//----- nvinfo : EIATTR_KPARAM_INFO
	.align		4
.L_17:
        /*0048*/ 	.byte	0x04, 0x17
        /*004a*/ 	.short	(.L_19 - .L_18)
.L_18:
        /*004c*/ 	.word	0x00000000
        /*0050*/ 	.short	0x0003
        /*0052*/ 	.short	0x0018
        /*0054*/ 	.byte	0x00, 0xf4, 0x21, 0x00


	//----- nvinfo : EIATTR_KPARAM_INFO
	.align		4
.L_19:
        /*0058*/ 	.byte	0x04, 0x17
        /*005a*/ 	.short	(.L_21 - .L_20)
.L_20:
        /*005c*/ 	.word	0x00000000
        /*0060*/ 	.short	0x0002
        /*0062*/ 	.short	0x0010
        /*0064*/ 	.byte	0x00, 0xf4, 0x21, 0x00


	//----- nvinfo : EIATTR_KPARAM_INFO
	.align		4
.L_21:
        /*0068*/ 	.byte	0x04, 0x17
        /*006a*/ 	.short	(.L_23 - .L_22)
.L_22:
        /*006c*/ 	.word	0x00000000
        /*0070*/ 	.short	0x0001
        /*0072*/ 	.short	0x0008
        /*0074*/ 	.byte	0x00, 0xf4, 0x21, 0x00


	//----- nvinfo : EIATTR_KPARAM_INFO
	.align		4
.L_23:
        /*0078*/ 	.byte	0x04, 0x17
        /*007a*/ 	.short	(.L_25 - .L_24)
.L_24:
        /*007c*/ 	.word	0x00000000
        /*0080*/ 	.short	0x0000
        /*0082*/ 	.short	0x0000
        /*0084*/ 	.byte	0x00, 0xf4, 0x21, 0x00


	//----- nvinfo : EIATTR_SPARSE_MMA_MASK
	.align		4
.L_25:
        /*0088*/ 	.byte	0x03, 0x50
        /*008a*/ 	.short	0x0000


	//----- nvinfo : EIATTR_MAXREG_COUNT
	.align		4
        /*008c*/ 	.byte	0x03, 0x1b
        /*008e*/ 	.short	0x00ff


	//----- nvinfo : EIATTR_COOP_GROUP_MASK_REGIDS
	.align		4
        /*0090*/ 	.byte	0x04, 0x29
        /*0092*/ 	.short	(.L_27 - .L_26)


	//   ....[0]....
.L_26:
        /*0094*/ 	.word	0xffffffff


	//   ....[1]....
        /*0098*/ 	.word	0xffffffff


	//   ....[2]....
        /*009c*/ 	.word	0xffffffff


	//   ....[3]....
        /*00a0*/ 	.word	0xffffffff


	//   ....[4]....
        /*00a4*/ 	.word	0xffffffff


	//   ....[5]....
        /*00a8*/ 	.word	0xffffffff


	//   ....[6]....
        /*00ac*/ 	.word	0xffffffff


	//   ....[7]....
        /*00b0*/ 	.word	0xffffffff


	//   ....[8]....
        /*00b4*/ 	.word	0xffffffff


	//   ....[9]....
        /*00b8*/ 	.word	0xffffffff


	//   ....[10]....
        /*00bc*/ 	.word	0xffffffff


	//   ....[11]....
        /*00c0*/ 	.word	0xffffffff


	//   ....[12]....
        /*00c4*/ 	.word	0xffffffff


	//   ....[13]....
        /*00c8*/ 	.word	0xffffffff


	//   ....[14]....
        /*00cc*/ 	.word	0xffffffff


	//   ....[15]....
        /*00d0*/ 	.word	0xffffffff


	//   ....[16]....
        /*00d4*/ 	.word	0xffffffff


	//   ....[17]....
        /*00d8*/ 	.word	0xffffffff


	//   ....[18]....
        /*00dc*/ 	.word	0xffffffff


	//   ....[19]....
        /*00e0*/ 	.word	0xffffffff


	//   ....[20]....
        /*00e4*/ 	.word	0xffffffff


	//   ....[21]....
        /*00e8*/ 	.word	0xffffffff


	//   ....[22]....
        /*00ec*/ 	.word	0xffffffff


	//   ....[23]....
        /*00f0*/ 	.word	0xffffffff


	//   ....[24]....
        /*00f4*/ 	.word	0xffffffff


	//   ....[25]....
        /*00f8*/ 	.word	0xffffffff


	//   ....[26]....
        /*00fc*/ 	.word	0xffffffff


	//   ....[27]....
        /*0100*/ 	.word	0xffffffff


	//   ....[28]....
        /*0104*/ 	.word	0xffffffff


	//   ....[29]....
        /*0108*/ 	.word	0xffffffff


	//   ....[30]....
        /*010c*/ 	.word	0xffffffff


	//   ....[31]....
        /*0110*/ 	.word	0xffffffff


	//   ....[32]....
        /*0114*/ 	.word	0xffffffff


	//----- nvinfo : EIATTR_COOP_GROUP_INSTR_OFFSETS
	.align		4
.L_27:
        /*0118*/ 	.byte	0x04, 0x28
        /*011a*/ 	.short	(.L_29 - .L_28)


	//   ....[0]....
.L_28:
        /*011c*/ 	.word	0x00000840


	//   ....[1]....
        /*0120*/ 	.word	0x00000870


	//   ....[2]....
        /*0124*/ 	.word	0x000008b0


	//   ....[3]....
        /*0128*/ 	.word	0x00000b60


	//   ....[4]....
        /*012c*/ 	.word	0x00000b90


	//   ....[5]....
        /*0130*/ 	.word	0x00000bb0


	//   ....[6]....
        /*0134*/ 	.word	0x00000bc0


	//   ....[7]....
        /*0138*/ 	.word	0x00000bf0


	//   ....[8]....
        /*013c*/ 	.word	0x00000c00


	//   ....[9]....
        /*0140*/ 	.word	0x00000c10


	//   ....[10]....
        /*0144*/ 	.word	0x00000dc0


	//   ....[11]....
        /*0148*/ 	.word	0x00000e30


	//   ....[12]....
        /*014c*/ 	.word	0x00000e90


	//   ....[13]....
        /*0150*/ 	.word	0x00000f10


	//   ....[14]....
        /*0154*/ 	.word	0x00001120


	//   ....[15]....
        /*0158*/ 	.word	0x000011f0


	//   ....[16]....
        /*015c*/ 	.word	0x00001250


	//   ....[17]....
        /*0160*/ 	.word	0x000012e0


	//   ....[18]....
        /*0164*/ 	.word	0x00001350


	//   ....[19]....
        /*0168*/ 	.word	0x000013a0


	//   ....[20]....
        /*016c*/ 	.word	0x000013c0


	//   ....[21]....
        /*0170*/ 	.word	0x000013e0


	//   ....[22]....
        /*0174*/ 	.word	0x000013f0


	//   ....[23]....
        /*0178*/ 	.word	0x00001400


	//   ....[24]....
        /*017c*/ 	.word	0x00001650


	//   ....[25]....
        /*0180*/ 	.word	0x00001660


	//   ....[26]....
        /*0184*/ 	.word	0x00001690


	//   ....[27]....
        /*0188*/ 	.word	0x000016d0


	//   ....[28]....
        /*018c*/ 	.word	0x00001810


	//   ....[29]....
        /*0190*/ 	.word	0x00001820


	//   ....[30]....
        /*0194*/ 	.word	0x00001840


	//   ....[31]....
        /*0198*/ 	.word	0x00001930


	//   ....[32]....
        /*019c*/ 	.word	0x00001970


	//----- nvinfo : EIATTR_EXIT_INSTR_OFFSETS
	.align		4
.L_29:
        /*01a0*/ 	.byte	0x04, 0x1c
        /*01a2*/ 	.short	(.L_31 - .L_30)


	//   ....[0]....
.L_30:
        /*01a4*/ 	.word	0x00001ce0


	//   ....[1]....
        /*01a8*/ 	.word	0x00001d30


	//----- nvinfo : EIATTR_REQNTID
	.align		4
.L_31:
        /*01ac*/ 	.byte	0x04, 0x10
        /*01ae*/ 	.short	(.L_33 - .L_32)
.L_32:
        /*01b0*/ 	.word	0x00000100
        /*01b4*/ 	.word	0x00000001
        /*01b8*/ 	.word	0x00000001


	//----- nvinfo : EIATTR_CBANK_PARAM_SIZE
	.align		4
.L_33:
        /*01bc*/ 	.byte	0x03, 0x19
        /*01be*/ 	.short	0x0038


	//----- nvinfo : EIATTR_PARAM_CBANK
	.align		4
        /*01c0*/ 	.byte	0x04, 0x0a
        /*01c2*/ 	.short	(.L_35 - .L_34)
	.align		4
.L_34:
        /*01c4*/ 	.word	index@(.nv.constant0.triton_per_fused_native_group_norm_11)
        /*01c8*/ 	.short	0x0210
        /*01ca*/ 	.short	0x0038


	//----- nvinfo : EIATTR_SW_WAR
	.align		4
.L_35:
        /*01cc*/ 	.byte	0x04, 0x36
        /*01ce*/ 	.short	(.L_37 - .L_36)
.L_36:
        /*01d0*/ 	.word	0x00000008
.L_37:


//--------------------- .nv.callgraph             --------------------------
	.section	.nv.callgraph,"",@"SHT_CUDA_CALLGRAPH"
	.align	4
	.sectionentsize	8
	.align		4
        /*0000*/ 	.word	0x00000000
	.align		4
        /*0004*/ 	.word	0xffffffff
	.align		4
        /*0008*/ 	.word	0x00000000
	.align		4
        /*000c*/ 	.word	0xfffffffe
	.align		4
        /*0010*/ 	.word	0x00000000
	.align		4
        /*0014*/ 	.word	0xfffffffd
	.align		4
        /*0018*/ 	.word	0x00000000
	.align		4
        /*001c*/ 	.word	0xfffffffc


//--------------------- .text.triton_per_fused_native_group_norm_11 --------------------------
	.section	.text.triton_per_fused_native_group_norm_11,"ax",@progbits
	.sectionflags	@"SHF_BARRIERS=1"
	.align	128
        .global         triton_per_fused_native_group_norm_11
        .type           triton_per_fused_native_group_norm_11,@function
        .size           triton_per_fused_native_group_norm_11,(.L_x_1 - triton_per_fused_native_group_norm_11)
        .other          triton_per_fused_native_group_norm_11,@"STO_CUDA_ENTRY STV_DEFAULT"
triton_per_fused_native_group_norm_11:
.text.triton_per_fused_native_group_norm_11:
[----:B------:R-:W0:Y:S01]  /*0000*/  LDC R1, c[0x0][0x28] ;  /* 0x00000a00ff017b82 */ /* 0x000e220000000800 */
[----:B------:R-:W1:Y:S07]  /*0010*/  S2R R29, SR_CTAID.X ;  /* 0x00000000001d7919 */ /* 0x000e6e0000002500 */
[----:B------:R-:W2:Y:S01]  /*0020*/  LDC.64 R16, c[0x0][0x220] ;  /* 0x00008800ff107b82 */ /* 0x000ea20000000a00 */
[----:B------:R-:W-:Y:S02]  /*0030*/  CS2R R8, SRZ ;  /* 0x0000000000087805 */ /* 0x000fe4000001ff00 */
[----:B------:R-:W-:Y:S01]  /*0040*/  CS2R R10, SRZ ;  /* 0x00000000000a7805 */ /* 0x000fe2000001ff00 */
[----:B------:R-:W3:Y:S01]  /*0050*/  S2R R0, SR_TID.X ;  /* 0x0000000000007919 */ /* 0x000ee20000002100 */
[----:B------:R-:W-:-:S02]  /*0060*/  CS2R R12, SRZ ;  /* 0x00000000000c7805 */ /* 0x000fc4000001ff00 */
[----:B------:R-:W-:Y:S01]  /*0070*/  CS2R R14, SRZ ;  /* 0x00000000000e7805 */ /* 0x000fe2000001ff00 */
[----:B------:R-:W-:Y:S01]  /*0080*/  ULDC.64 UR6, c[0x0][0x208] ;  /* 0x0000820000067ab9 */ /* 0x000fe20000000a00 */
[----:B-1----:R-:W-:Y:S02]  /*0090*/  SHF.L.U32 R29, R29, 0x5, RZ ;  /* 0x000000051d1d7819 */ /* 0x002fe400000006ff */
[----:B---3--:R-:W-:-:S04]  /*00a0*/  SHF.L.U32 R32, R0, 0x2, RZ ;  /* 0x0000000200207819 */ /* 0x008fc800000006ff */
[----:B------:R-:W-:Y:S02]  /*00b0*/  LOP3.LUT R4, R29, 0x1c, R32, 0xf8, !PT ;  /* 0x0000001c1d047812 */ /* 0x000fe400078ef820 */
[----:B------:R-:W-:Y:S02]  /*00c0*/  LOP3.LUT R35, R32, 0x3e0, RZ, 0xc0, !PT ;  /* 0x000003e020237812 */ /* 0x000fe400078ec0ff */
[----:B------:R-:W-:Y:S02]  /*00d0*/  SHF.R.S32.HI R3, RZ, 0x1f, R4 ;  /* 0x0000001fff037819 */ /* 0x000fe40000011404 */
[----:B------:R-:W-:Y:S02]  /*00e0*/  ISETP.GE.AND P0, PT, R4, 0x80, PT ;  /* 0x000000800400780c */ /* 0x000fe40003f06270 */
[----:B------:R-:W-:-:S04]  /*00f0*/  LEA.HI R3, R3, R4, RZ, 0x5 ;  /* 0x0000000403037211 */ /* 0x000fc800078f28ff */
[C---:B------:R-:W-:Y:S02]  /*0100*/  SHF.L.U32 R2, R3.reuse, 0x6, RZ ;  /* 0x0000000603027819 */ /* 0x040fe400000006ff */
[----:B------:R-:W-:Y:S02]  /*0110*/  LOP3.LUT R5, R3, 0xffffffe0, RZ, 0xc0, !PT ;  /* 0xffffffe003057812 */ /* 0x000fe400078ec0ff */
[----:B------:R-:W-:Y:S02]  /*0120*/  LOP3.LUT R6, R2, 0xfffff800, RZ, 0xc0, !PT ;  /* 0xfffff80002067812 */ /* 0x000fe400078ec0ff */
[----:B------:R-:W1:Y:S02]  /*0130*/  LDC.64 R2, c[0x0][0x218] ;  /* 0x00008600ff027b82 */ /* 0x000e640000000a00 */
[----:B------:R-:W-:Y:S02]  /*0140*/  IADD3 R6, R6, R4, -R5 ;  /* 0x0000000406067210 */ /* 0x000fe40007ffe805 */
[----:B------:R-:W-:-:S02]  /*0150*/  CS2R R4, SRZ ;  /* 0x0000000000047805 */ /* 0x000fc4000001ff00 */
[----:B------:R-:W-:Y:S02]  /*0160*/  IADD3 R35, R35, R6, RZ ;  /* 0x0000000623237210 */ /* 0x000fe40007ffe0ff */
[----:B------:R-:W-:Y:S02]  /*0170*/  CS2R R6, SRZ ;  /* 0x0000000000067805 */ /* 0x000fe4000001ff00 */
[----:B------:R-:W-:Y:S01]  /*0180*/  IADD3 R25, R35, 0x400, RZ ;  /* 0x0000040023197810 */ /* 0x000fe20007ffe0ff */
[----:B--2---:R-:W-:-:S04]  /*0190*/  IMAD.WIDE R22, R35, 0x4, R16 ;  /* 0x0000000423167825 */ /* 0x004fc800078e0210 */
[----:B------:R-:W-:Y:S01]  /*01a0*/  IMAD.WIDE R36, R25, 0x4, R16 ;  /* 0x0000000419247825 */ /* 0x000fe200078e0210 */
[----:B------:R-:W2:Y:S04]  /*01b0*/  @!P0 LDG.E.128 R8, desc[UR6][R22.64] ;  /* 0x0000000616088981 */ /* 0x000ea8000c1e1d00 */
[----:B------:R3:W4:Y:S01]  /*01c0*/  @!P0 LDG.E.128 R12, desc[UR6][R36.64] ;  /* 0x00000006240c8981 */ /* 0x000722000c1e1d00 */
[--C-:B-1----:R-:W-:Y:S01]  /*01d0*/  IMAD.WIDE R26, R35, 0x4, R2.reuse ;  /* 0x00000004231a7825 */ /* 0x102fe200078e0202 */
[----:B------:R-:W-:Y:S02]  /*01e0*/  CS2R R16, SRZ ;  /* 0x0000000000107805 */ /* 0x000fe4000001ff00 */
[----:B------:R-:W-:Y:S02]  /*01f0*/  CS2R R18, SRZ ;  /* 0x0000000000127805 */ /* 0x000fe4000001ff00 */
[----:B------:R1:W5:Y:S01]  /*0200*/  @!P0 LDG.E.128 R4, desc[UR6][R26.64] ;  /* 0x000000061a048981 */ /* 0x000362000c1e1d00 */
[----:B---3--:R-:W-:-:S02]  /*0210*/  IMAD.WIDE R36, R25, 0x4, R2 ;  /* 0x0000000419247825 */ /* 0x008fc400078e0202 */
[----:B------:R-:W3:Y:S03]  /*0220*/  LDC.64 R2, c[0x0][0x210] ;  /* 0x00008400ff027b82 */ /* 0x000ee60000000a00 */
[----:B------:R-:W5:Y:S01]  /*0230*/  @!P0 LDG.E.128 R16, desc[UR6][R36.64] ;  /* 0x0000000624108981 */ /* 0x000f62000c1e1d00 */
[----:B------:R-:W-:Y:S02]  /*0240*/  CS2R R20, SRZ ;  /* 0x0000000000147805 */ /* 0x000fe4000001ff00 */
[----:B------:R-:W-:Y:S02]  /*0250*/  CS2R R22, SRZ ;  /* 0x0000000000167805 */ /* 0x000fe4000001ff00 */
[----:B-1----:R-:W-:Y:S01]  /*0260*/  CS2R R26, SRZ ;  /* 0x00000000001a7805 */ /* 0x002fe2000001ff00 */
[----:B---3--:R-:W-:-:S04]  /*0270*/  IMAD.WIDE R34, R35, 0x4, R2 ;  /* 0x0000000423227825 */ /* 0x008fc800078e0202 */
[----:B------:R-:W-:Y:S01]  /*0280*/  IMAD.WIDE R2, R25, 0x4, R2 ;  /* 0x0000000419027825 */ /* 0x000fe200078e0202 */
[----:B------:R-:W-:Y:S01]  /*0290*/  CS2R R24, SRZ ;  /* 0x0000000000187805 */ /* 0x000fe2000001ff00 */
[----:B------:R1:W3:Y:S05]  /*02a0*/  @!P0 LDG.E.128 R20, desc[UR6][R34.64] ;  /* 0x0000000622148981 */ /* 0x0002ea000c1e1d00 */
[----:B------:R1:W3:Y:S01]  /*02b0*/  @!P0 LDG.E.128 R24, desc[UR6][R2.64] ;  /* 0x0000000602188981 */ /* 0x0002e2000c1e1d00 */
[----:B------:R-:W1:Y:S01]  /*02c0*/  S2UR UR5, SR_CgaCtaId ;  /* 0x00000000000579c3 */ /* 0x000e620000008800 */
[----:B------:R-:W-:Y:S01]  /*02d0*/  LOP3.LUT R32, R32, 0x1c, RZ, 0xc0, !PT ;  /* 0x0000001c20207812 */ /* 0x000fe200078ec0ff */
[----:B------:R-:W-:-:S02]  /*02e0*/  UMOV UR4, 0x400 ;  /* 0x0000040000047882 */ /* 0x000fc40000000000 */
[----:B01----:R-:W-:Y:S01]  /*02f0*/  UPRMT UR4, UR5, 0x654, UR4 ;  /* 0x0000065405047896 */ /* 0x003fe20008000004 */
[----:B--2---:R-:W-:Y:S02]  /*0300*/  SEL R8, R8, RZ, !P0 ;  /* 0x000000ff08087207 */ /* 0x004fe40004000000 */
[----:B----4-:R-:W-:Y:S02]  /*0310*/  SEL R12, R12, RZ, !P0 ;  /* 0x000000ff0c0c7207 */ /* 0x010fe40004000000 */
[----:B------:R-:W-:Y:S02]  /*0320*/  FSEL R8, R8, RZ, !P0 ;  /* 0x000000ff08087208 */ /* 0x000fe40004000000 */
[----:B------:R-:W-:Y:S02]  /*0330*/  FSEL R33, R12, RZ, !P0 ;  /* 0x000000ff0c217208 */ /* 0x000fe40004000000 */
[----:B-----5:R-:W-:-:S03]  /*0340*/  SEL R12, R4, RZ, !P0 ;  /* 0x000000ff040c7207 */ /* 0x020fc60004000000 */
[----:B------:R-:W-:Y:S01]  /*0350*/  FADD R4, R8, R33 ;  /* 0x0000002108047221 */ /* 0x000fe20000000000 */
[----:B------:R-:W-:-:S04]  /*0360*/  SEL R5, R5, RZ, !P0 ;  /* 0x000000ff05057207 */ /* 0x000fc80004000000 */
[----:B------:R-:W-:Y:S02]  /*0370*/  FSETP.GEU.AND P3, PT, |R4|, 1.175494350822287508e-38, PT ;  /* 0x008000000400780b */ /* 0x000fe40003f6e200 */
[----:B------:R-:W-:Y:S02]  /*0380*/  SEL R35, R16, RZ, !P0 ;  /* 0x000000ff10237207 */ /* 0x000fe40004000000 */
[----:B------:R-:W-:Y:S01]  /*0390*/  SEL R16, R17, RZ, !P0 ;  /* 0x000000ff11107207 */ /* 0x000fe20004000000 */
[C---:B------:R-:W-:Y:S01]  /*03a0*/  FMUL R17, R4.reuse, 0.25 ;  /* 0x3e80000004117820 */ /* 0x040fe20000400000 */
[----:B------:R-:W-:Y:S02]  /*03b0*/  FSETP.GT.AND P2, PT, |R4|, 8.50705917302346158658e+37, PT ;  /* 0x7e8000000400780b */ /* 0x000fe40003f44200 */
[----:B------:R-:W-:Y:S01]  /*03c0*/  SEL R3, R18, RZ, !P0 ;  /* 0x000000ff12037207 */ /* 0x000fe20004000000 */
[----:B------:R-:W-:Y:S01]  /*03d0*/  FADD R5, R5, R16 ;  /* 0x0000001005057221 */ /* 0x000fe20000000000 */
[----:B------:R-:W-:-:S02]  /*03e0*/  FSEL R17, R17, R4, P2 ;  /* 0x0000000411117208 */ /* 0x000fc40001000000 */
[----:B------:R-:W-:Y:S02]  /*03f0*/  SEL R18, R9, RZ, !P0 ;  /* 0x000000ff09127207 */ /* 0x000fe40004000000 */
[----:B------:R-:W-:Y:S02]  /*0400*/  SEL R16, R13, RZ, !P0 ;  /* 0x000000ff0d107207 */ /* 0x000fe40004000000 */
[----:B------:R-:W-:Y:S01]  /*0410*/  SEL R6, R6, RZ, !P0 ;  /* 0x000000ff06067207 */ /* 0x000fe20004000000 */
[----:B------:R-:W-:Y:S01]  /*0420*/  @!P3 FMUL R17, R17, 16777216 ;  /* 0x4b8000001111b820 */ /* 0x000fe20000400000 */
[----:B------:R-:W-:Y:S02]  /*0430*/  SEL R7, R7, RZ, !P0 ;  /* 0x000000ff07077207 */ /* 0x000fe40004000000 */
[----:B------:R-:W-:Y:S02]  /*0440*/  SEL R2, R19, RZ, !P0 ;  /* 0x000000ff13027207 */ /* 0x000fe40004000000 */
[----:B------:R-:W-:-:S02]  /*0450*/  FSEL R13, R18, RZ, !P0 ;  /* 0x000000ff120d7208 */ /* 0x000fc40004000000 */
[----:B------:R-:W-:Y:S01]  /*0460*/  FSEL R16, R16, RZ, !P0 ;  /* 0x000000ff10107208 */ /* 0x000fe20004000000 */
[----:B------:R-:W-:Y:S01]  /*0470*/  FADD R9, R6, R3 ;  /* 0x0000000306097221 */ /* 0x000fe20000000000 */
[----:B------:R-:W-:Y:S01]  /*0480*/  FADD R7, R7, R2 ;  /* 0x0000000207077221 */ /* 0x000fe20000000000 */
[----:B------:R0:W1:Y:S01]  /*0490*/  MUFU.RCP R6, R17 ;  /* 0x0000001100067308 */ /* 0x0000620000001000 */
[----:B------:R-:W-:Y:S01]  /*04a0*/  SEL R10, R10, RZ, !P0 ;  /* 0x000000ff0a0a7207 */ /* 0x000fe20004000000 */
[----:B------:R-:W-:Y:S01]  /*04b0*/  FADD R2, R13, R16 ;  /* 0x000000100d027221 */ /* 0x000fe20000000000 */
[----:B------:R-:W-:Y:S01]  /*04c0*/  SEL R19, R14, RZ, !P0 ;  /* 0x000000ff0e137207 */ /* 0x000fe20004000000 */
[----:B------:R-:W-:Y:S01]  /*04d0*/  @P2 FMUL R33, R33, 0.25 ;  /* 0x3e80000021212820 */ /* 0x000fe20000400000 */
[----:B------:R-:W-:Y:S01]  /*04e0*/  SEL R11, R11, RZ, !P0 ;  /* 0x000000ff0b0b7207 */ /* 0x000fe20004000000 */
[----:B------:R-:W-:Y:S01]  /*04f0*/  FMUL R3, R2, 0.25 ;  /* 0x3e80000002037820 */ /* 0x000fe20000400000 */
[----:B------:R-:W-:-:S02]  /*0500*/  FSEL R14, R10, RZ, !P0 ;  /* 0x000000ff0a0e7208 */ /* 0x000fc40004000000 */
[----:B------:R-:W-:Y:S02]  /*0510*/  FSEL R19, R19, RZ, !P0 ;  /* 0x000000ff13137208 */ /* 0x000fe40004000000 */
[----:B------:R-:W-:Y:S02]  /*0520*/  FSETP.GT.AND P2, PT, |R2|, 8.50705917302346158658e+37, PT ;  /* 0x7e8000000200780b */ /* 0x000fe40003f44200 */
[----:B------:R-:W-:Y:S01]  /*0530*/  SEL R15, R15, RZ, !P0 ;  /* 0x000000ff0f0f7207 */ /* 0x000fe20004000000 */
[----:B------:R-:W-:Y:S01]  /*0540*/  @!P3 FMUL R33, R33, 16777216 ;  /* 0x4b8000002121b820 */ /* 0x000fe20000400000 */
[----:B------:R-:W-:Y:S02]  /*0550*/  FSEL R10, R11, RZ, !P0 ;  /* 0x000000ff0b0a7208 */ /* 0x000fe40004000000 */
[----:B0-----:R-:W-:Y:S01]  /*0560*/  FSEL R17, R3, R2, P2 ;  /* 0x0000000203117208 */ /* 0x001fe20001000000 */
[----:B------:R-:W-:Y:S01]  /*0570*/  FADD R3, R14, R19 ;  /* 0x000000130e037221 */ /* 0x000fe20000000000 */
[----:B------:R-:W-:Y:S01]  /*0580*/  FSEL R11, R15, RZ, !P0 ;  /* 0x000000ff0f0b7208 */ /* 0x000fe20004000000 */
[----:B-1----:R-:W-:Y:S01]  /*0590*/  FMUL R33, R6, R33 ;  /* 0x0000002106217220 */ /* 0x002fe20000400000 */
[----:B------:R-:W-:-:S02]  /*05a0*/  FSETP.GEU.AND P1, PT, |R2|, 1.175494350822287508e-38, PT ;  /* 0x008000000200780b */ /* 0x000fc40003f2e200 */
[C---:B------:R-:W-:Y:S01]  /*05b0*/  FSETP.GEU.AND P5, PT, |R3|.reuse, 1.175494350822287508e-38, PT ;  /* 0x008000000300780b */ /* 0x040fe20003fae200 */
[----:B------:R-:W-:Y:S01]  /*05c0*/  FADD R6, R10, R11 ;  /* 0x0000000b0a067221 */ /* 0x000fe20000000000 */
[C---:B------:R-:W-:Y:S01]  /*05d0*/  FMUL R18, R3.reuse, 0.25 ;  /* 0x3e80000003127820 */ /* 0x040fe20000400000 */
[----:B------:R-:W-:Y:S01]  /*05e0*/  FSETP.GT.AND P3, PT, |R3|, 8.50705917302346158658e+37, PT ;  /* 0x7e8000000300780b */ /* 0x000fe20003f64200 */
[----:B------:R-:W-:Y:S02]  /*05f0*/  FADD R12, R12, R35 ;  /* 0x000000230c0c7221 */ /* 0x000fe40000000000 */
[C---:B------:R-:W-:Y:S01]  /*0600*/  FSETP.GEU.AND P6, PT, |R6|.reuse, 1.175494350822287508e-38, PT ;  /* 0x008000000600780b */ /* 0x040fe20003fce200 */
[----:B------:R-:W-:Y:S01]  /*0610*/  FMUL R35, R6, 0.25 ;  /* 0x3e80000006237820 */ /* 0x000fe20000400000 */
[----:B------:R-:W-:Y:S02]  /*0620*/  FSEL R18, R18, R3, P3 ;  /* 0x0000000312127208 */ /* 0x000fe40001800000 */
[----:B------:R-:W-:Y:S01]  /*0630*/  FSETP.GT.AND P4, PT, |R6|, 8.50705917302346158658e+37, PT ;  /* 0x7e8000000600780b */ /* 0x000fe20003f84200 */
[----:B------:R-:W-:-:S02]  /*0640*/  @!P1 FMUL R17, R17, 16777216 ;  /* 0x4b80000011119820 */ /* 0x000fc40000400000 */
[----:B------:R-:W-:Y:S01]  /*0650*/  @!P5 FMUL R18, R18, 16777216 ;  /* 0x4b8000001212d820 */ /* 0x000fe20000400000 */
[----:B------:R-:W-:Y:S01]  /*0660*/  FSEL R34, R35, R6, P4 ;  /* 0x0000000623227208 */ /* 0x000fe20002000000 */
[----:B------:R3:W0:Y:S04]  /*0670*/  MUFU.RCP R15, R17 ;  /* 0x00000011000f7308 */ /* 0x0006280000001000 */
[----:B------:R-:W-:-:S04]  /*0680*/  @!P6 FMUL R34, R34, 16777216 ;  /* 0x4b8000002222e820 */ /* 0x000fc80000400000 */
[----:B------:R-:W1:Y:S01]  /*0690*/  MUFU.RCP R18, R18 ;  /* 0x0000001200127308 */ /* 0x000e620000001000 */
[----:B---3--:R-:W-:Y:S02]  /*06a0*/  SEL R17, R20, RZ, !P0 ;  /* 0x000000ff14117207 */ /* 0x008fe40004000000 */
[----:B------:R-:W-:Y:S01]  /*06b0*/  SEL R24, R24, RZ, !P0 ;  /* 0x000000ff18187207 */ /* 0x000fe20004000000 */
[----:B------:R-:W-:Y:S01]  /*06c0*/  @P2 FMUL R16, R16, 0.25 ;  /* 0x3e80000010102820 */ /* 0x000fe20000400000 */
[----:B------:R-:W-:Y:S01]  /*06d0*/  SEL R20, R21, RZ, !P0 ;  /* 0x000000ff15147207 */ /* 0x000fe20004000000 */
[----:B------:R-:W-:Y:S02]  /*06e0*/  @P3 FMUL R19, R19, 0.25 ;  /* 0x3e80000013133820 */ /* 0x000fe40000400000 */
[----:B------:R-:W2:Y:S01]  /*06f0*/  MUFU.RCP R34, R34 ;  /* 0x0000002200227308 */ /* 0x000ea20000001000 */
[----:B------:R-:W-:Y:S02]  /*0700*/  SEL R21, R25, RZ, !P0 ;  /* 0x000000ff19157207 */ /* 0x000fe40004000000 */
[----:B------:R-:W-:-:S02]  /*0710*/  FSEL R17, R17, RZ, !P0 ;  /* 0x000000ff11117208 */ /* 0x000fc40004000000 */
[----:B------:R-:W-:Y:S01]  /*0720*/  FSEL R24, R24, RZ, !P0 ;  /* 0x000000ff18187208 */ /* 0x000fe20004000000 */
[----:B------:R-:W-:Y:S01]  /*0730*/  @!P1 FMUL R16, R16, 16777216 ;  /* 0x4b80000010109820 */ /* 0x000fe20000400000 */
[----:B------:R-:W-:Y:S01]  /*0740*/  FSEL R20, R20, RZ, !P0 ;  /* 0x000000ff14147208 */ /* 0x000fe20004000000 */
[----:B------:R-:W-:Y:S01]  /*0750*/  @!P5 FMUL R19, R19, 16777216 ;  /* 0x4b8000001313d820 */ /* 0x000fe20000400000 */
[----:B------:R-:W-:Y:S01]  /*0760*/  FSEL R21, R21, RZ, !P0 ;  /* 0x000000ff15157208 */ /* 0x000fe20004000000 */
[----:B------:R-:W-:Y:S01]  /*0770*/  @P4 FMUL R11, R11, 0.25 ;  /* 0x3e8000000b0b4820 */ /* 0x000fe20000400000 */
[----:B------:R-:W-:Y:S01]  /*0780*/  FADD R24, -R17, R24 ;  /* 0x0000001811187221 */ /* 0x000fe20000000100 */
[----:B------:R-:W-:Y:S01]  /*0790*/  FSETP.NEU.AND P1, PT, R4, RZ, PT ;  /* 0x000000ff0400720b */ /* 0x000fe20003f2d000 */
[----:B0-----:R-:W-:Y:S01]  /*07a0*/  FMUL R15, R15, R16 ;  /* 0x000000100f0f7220 */ /* 0x001fe20000400000 */
[----:B-1----:R-:W-:Y:S01]  /*07b0*/  FMUL R16, R18, R19 ;  /* 0x0000001312107220 */ /* 0x002fe20000400000 */
[----:B------:R-:W-:Y:S01]  /*07c0*/  @!P6 FMUL R11, R11, 16777216 ;  /* 0x4b8000000b0be820 */ /* 0x000fe20000400000 */
[----:B------:R-:W-:Y:S01]  /*07d0*/  FADD R19, -R20, R21 ;  /* 0x0000001514137221 */ /* 0x000fe20000000100 */
[----:B------:R-:W-:Y:S01]  /*07e0*/  FMUL R21, R24, R24 ;  /* 0x0000001818157220 */ /* 0x000fe20000400000 */
[----:B------:R-:W-:Y:S01]  /*07f0*/  FSEL R33, R33, RZ, P1 ;  /* 0x000000ff21217208 */ /* 0x000fe20000800000 */
[----:B--2---:R-:W-:Y:S01]  /*0800*/  FMUL R11, R34, R11 ;  /* 0x0000000b220b7220 */ /* 0x004fe20000400000 */
[----:B------:R-:W-:Y:S01]  /*0810*/  FMUL R34, R19, R19 ;  /* 0x0000001313227220 */ /* 0x000fe20000400000 */
[----:B------:R-:W-:-:S02]  /*0820*/  FMUL R18, R8, R21 ;  /* 0x0000001508127220 */ /* 0x000fc40000400000 */
[----:B------:R-:W-:Y:S02]  /*0830*/  FFMA R8, R24, R33, R17 ;  /* 0x0000002118087223 */ /* 0x000fe40000000011 */
[----:B------:R-:W0:Y:S01]  /*0840*/  SHFL.BFLY PT, R17, R2, 0x10, 0x1f ;  /* 0x0e001f0002117f89 */ /* 0x000e2200000e0000 */
[----:B------:R-:W-:Y:S01]  /*0850*/  FMUL R21, R13, R34 ;  /* 0x000000220d157220 */ /* 0x000fe20000400000 */
[----:B------:R-:W-:Y:S02]  /*0860*/  FSEL R12, R12, RZ, !P0 ;  /* 0x000000ff0c0c7208 */ /* 0x000fe40004000000 */
[----:B------:R-:W1:Y:S01]  /*0870*/  SHFL.BFLY PT, R13, R4, 0x10, 0x1f ;  /* 0x0e001f00040d7f89 */ /* 0x000e6200000e0000 */
[----:B------:R-:W-:Y:S02]  /*0880*/  SEL R22, R22, RZ, !P0 ;  /* 0x000000ff16167207 */ /* 0x000fe40004000000 */
[----:B------:R-:W-:Y:S01]  /*0890*/  FFMA R12, R33, R18, R12 ;  /* 0x00000012210c7223 */ /* 0x000fe2000000000c */
[----:B------:R-:W-:Y:S01]  /*08a0*/  SEL R25, R26, RZ, !P0 ;  /* 0x000000ff1a197207 */ /* 0x000fe20004000000 */
[----:B------:R-:W2:Y:S01]  /*08b0*/  SHFL.BFLY PT, R18, R3, 0x10, 0x1f ;  /* 0x0e001f0003127f89 */ /* 0x000ea200000e0000 */
[----:B------:R-:W-:-:S02]  /*08c0*/  FSEL R22, R22, RZ, !P0 ;  /* 0x000000ff16167208 */ /* 0x000fc40004000000 */
[----:B------:R-:W-:Y:S02]  /*08d0*/  FSEL R25, R25, RZ, !P0 ;  /* 0x000000ff19197208 */ /* 0x000fe40004000000 */
[----:B------:R-:W-:Y:S02]  /*08e0*/  FSETP.NEU.AND P1, PT, R2, RZ, PT ;  /* 0x000000ff0200720b */ /* 0x000fe40003f2d000 */
[----:B------:R-:W-:Y:S01]  /*08f0*/  FSEL R5, R5, RZ, !P0 ;  /* 0x000000ff05057208 */ /* 0x000fe20004000000 */
[----:B------:R-:W-:Y:S01]  /*0900*/  FADD R25, -R22, R25 ;  /* 0x0000001916197221 */ /* 0x000fe20000000100 */
[----:B------:R-:W-:Y:S02]  /*0910*/  FSEL R24, R15, RZ, P1 ;  /* 0x000000ff0f187208 */ /* 0x000fe40000800000 */
[----:B------:R-:W-:Y:S01]  /*0920*/  FSETP.NEU.AND P1, PT, R3, RZ, PT ;  /* 0x000000ff0300720b */ /* 0x000fe20003f2d000 */
[----:B------:R-:W-:Y:S01]  /*0930*/  FMUL R33, R25, R25 ;  /* 0x0000001919217220 */ /* 0x000fe20000400000 */
[----:B------:R-:W-:Y:S01]  /*0940*/  SEL R23, R23, RZ, !P0 ;  /* 0x000000ff17177207 */ /* 0x000fe20004000000 */
[----:B------:R-:W-:Y:S01]  /*0950*/  FFMA R15, R19, R24, R20 ;  /* 0x00000018130f7223 */ /* 0x000fe20000000014 */
[----:B------:R-:W-:Y:S01]  /*0960*/  SEL R27, R27, RZ, !P0 ;  /* 0x000000ff1b1b7207 */ /* 0x000fe20004000000 */
[----:B------:R-:W-:Y:S01]  /*0970*/  FFMA R19, R24, R21, R5 ;  /* 0x0000001518137223 */ /* 0x000fe20000000005 */
[----:B------:R-:W-:Y:S01]  /*0980*/  FSEL R20, R9, RZ, !P0 ;  /* 0x000000ff09147208 */ /* 0x000fe20004000000 */
[----:B0-----:R-:W-:Y:S01]  /*0990*/  FADD R9, R2, R17 ;  /* 0x0000001102097221 */ /* 0x001fe20000000000 */
[----:B------:R-:W-:Y:S01]  /*09a0*/  FSEL R21, R16, RZ, P1 ;  /* 0x000000ff10157208 */ /* 0x000fe20000800000 */
[----:B------:R-:W-:Y:S01]  /*09b0*/  FMUL R14, R14, R33 ;  /* 0x000000210e0e7220 */ /* 0x000fe20000400000 */
[----:B------:R-:W-:Y:S01]  /*09c0*/  FSEL R23, R23, RZ, !P0 ;  /* 0x000000ff17177208 */ /* 0x000fe20004000000 */
[----:B-1----:R-:W-:Y:S01]  /*09d0*/  FADD R5, R4, R13 ;  /* 0x0000000d04057221 */ /* 0x002fe20000000000 */
[----:B------:R-:W-:Y:S01]  /*09e0*/  FSEL R24, R27, RZ, !P0 ;  /* 0x000000ff1b187208 */ /* 0x000fe20004000000 */
[----:B------:R-:W-:Y:S01]  /*09f0*/  FFMA R20, R21, R14, R20 ;  /* 0x0000000e15147223 */ /* 0x000fe20000000014 */
[----:B------:R-:W-:Y:S01]  /*0a00*/  FSETP.GEU.AND P5, PT, |R9|, 1.175494350822287508e-38, PT ;  /* 0x008000000900780b */ /* 0x000fe20003fae200 */
[----:B------:R-:W-:Y:S01]  /*0a10*/  FFMA R16, R25, R21, R22 ;  /* 0x0000001519107223 */ /* 0x000fe20000000016 */
[----:B------:R-:W-:Y:S01]  /*0a20*/  FSEL R14, R7, RZ, !P0 ;  /* 0x000000ff070e7208 */ /* 0x000fe20004000000 */
[----:B------:R-:W-:Y:S01]  /*0a30*/  FADD R22, -R23, R24 ;  /* 0x0000001817167221 */ /* 0x000fe20000000100 */
[----:B------:R-:W-:Y:S01]  /*0a40*/  FSETP.GEU.AND P4, PT, |R5|, 1.175494350822287508e-38, PT ;  /* 0x008000000500780b */ /* 0x000fe20003f8e200 */
[----:B--2---:R-:W-:Y:S01]  /*0a50*/  FADD R7, R3, R18 ;  /* 0x0000001203077221 */ /* 0x004fe20000000000 */
[C---:B------:R-:W-:Y:S01]  /*0a60*/  FMUL R26, R9.reuse, 0.25 ;  /* 0x3e800000091a7820 */ /* 0x040fe20000400000 */
[----:B------:R-:W-:Y:S01]  /*0a70*/  FSETP.GT.AND P1, PT, |R9|, 8.50705917302346158658e+37, PT ;  /* 0x7e8000000900780b */ /* 0x000fe20003f24200 */
[C---:B------:R-:W-:Y:S01]  /*0a80*/  FMUL R24, R5.reuse, 0.25 ;  /* 0x3e80000005187820 */ /* 0x040fe20000400000 */
[----:B------:R-:W-:Y:S01]  /*0a90*/  FSETP.NEU.AND P3, PT, R6, RZ, PT ;  /* 0x000000ff0600720b */ /* 0x000fe20003f6d000 */
[----:B------:R-:W-:Y:S01]  /*0aa0*/  FMUL R21, R22, R22 ;  /* 0x0000001616157220 */ /* 0x000fe20000400000 */
[----:B------:R-:W-:Y:S01]  /*0ab0*/  FSETP.GT.AND P0, PT, |R5|, 8.50705917302346158658e+37, PT ;  /* 0x7e8000000500780b */ /* 0x000fe20003f04200 */
[C---:B------:R-:W-:Y:S01]  /*0ac0*/  FMUL R34, R7.reuse, 0.25 ;  /* 0x3e80000007227820 */ /* 0x040fe20000400000 */
[----:B------:R-:W-:-:S02]  /*0ad0*/  FSETP.GEU.AND P6, PT, |R7|, 1.175494350822287508e-38, PT ;  /* 0x008000000700780b */ /* 0x000fc40003fce200 */
[----:B------:R-:W-:Y:S02]  /*0ae0*/  FSEL R26, R26, R9, P1 ;  /* 0x000000091a1a7208 */ /* 0x000fe40000800000 */
[----:B------:R-:W-:Y:S01]  /*0af0*/  FSETP.GT.AND P2, PT, |R7|, 8.50705917302346158658e+37, PT ;  /* 0x7e8000000700780b */ /* 0x000fe20003f44200 */
[----:B------:R-:W-:Y:S01]  /*0b00*/  FMUL R21, R10, R21 ;  /* 0x000000150a157220 */ /* 0x000fe20000400000 */
[----:B------:R-:W-:Y:S02]  /*0b10*/  FSEL R11, R11, RZ, P3 ;  /* 0x000000ff0b0b7208 */ /* 0x000fe40001800000 */
[----:B------:R-:W-:Y:S01]  /*0b20*/  FSEL R24, R24, R5, P0 ;  /* 0x0000000518187208 */ /* 0x000fe20000000000 */
[----:B------:R-:W-:Y:S01]  /*0b30*/  @!P5 FMUL R26, R26, 16777216 ;  /* 0x4b8000001a1ad820 */ /* 0x000fe20000400000 */
[----:B------:R-:W-:Y:S01]  /*0b40*/  FSEL R35, R34, R7, P2 ;  /* 0x0000000722237208 */ /* 0x000fe20001000000 */
[----:B------:R-:W-:Y:S01]  /*0b50*/  FFMA R10, R22, R11, R23 ;  /* 0x0000000b160a7223 */ /* 0x000fe20000000017 */
[----:B------:R-:W0:Y:S01]  /*0b60*/  SHFL.BFLY PT, R34, R19, 0x10, 0x1f ;  /* 0x0e001f0013227f89 */ /* 0x000e2200000e0000 */
[----:B------:R-:W-:Y:S01]  /*0b70*/  @!P4 FMUL R24, R24, 16777216 ;  /* 0x4b8000001818c820 */ /* 0x000fe20000400000 */
[----:B------:R-:W-:-:S02]  /*0b80*/  FFMA R14, R11, R21, R14 ;  /* 0x000000150b0e7223 */ /* 0x000fc4000000000e */
[----:B------:R-:W1:Y:S01]  /*0b90*/  SHFL.BFLY PT, R27, R20, 0x10, 0x1f ;  /* 0x0e001f00141b7f89 */ /* 0x000e6200000e0000 */
[----:B------:R-:W2:Y:S03]  /*0ba0*/  MUFU.RCP R26, R26 ;  /* 0x0000001a001a7308 */ /* 0x000ea60000001000 */
[----:B------:R-:W3:Y:S04]  /*0bb0*/  SHFL.BFLY PT, R22, R15, 0x10, 0x1f ;  /* 0x0e001f000f167f89 */ /* 0x000ee800000e0000 */
[----:B------:R-:W4:Y:S01]  /*0bc0*/  SHFL.BFLY PT, R21, R16, 0x10, 0x1f ;  /* 0x0e001f0010157f89 */ /* 0x000f2200000e0000 */
[----:B------:R-:W-:Y:S01]  /*0bd0*/  @!P6 FMUL R35, R35, 16777216 ;  /* 0x4b8000002323e820 */ /* 0x000fe20000400000 */
[----:B------:R-:W5:Y:S02]  /*0be0*/  MUFU.RCP R24, R24 ;  /* 0x0000001800187308 */ /* 0x000f640000001000 */
[----:B------:R-:W1:Y:S04]  /*0bf0*/  SHFL.BFLY PT, R33, R12, 0x10, 0x1f ;  /* 0x0e001f000c217f89 */ /* 0x000e6800000e0000 */
[----:B------:R-:W4:Y:S04]  /*0c00*/  SHFL.BFLY PT, R23, R8, 0x10, 0x1f ;  /* 0x0e001f0008177f89 */ /* 0x000f2800000e0000 */
[----:B------:R-:W4:Y:S01]  /*0c10*/  SHFL.BFLY PT, R11, R6, 0x10, 0x1f ;  /* 0x0e001f00060b7f89 */ /* 0x000f2200000e0000 */
[----:B------:R-:W-:Y:S01]  /*0c20*/  @P1 FMUL R17, R17, 0.25 ;  /* 0x3e80000011111820 */ /* 0x000fe20000400000 */
[----:B------:R-:W3:Y:S01]  /*0c30*/  MUFU.RCP R35, R35 ;  /* 0x0000002300237308 */ /* 0x000ee20000001000 */
[----:B------:R-:W-:-:S02]  /*0c40*/  @P0 FMUL R13, R13, 0.25 ;  /* 0x3e8000000d0d0820 */ /* 0x000fc40000400000 */
[----:B------:R-:W-:Y:S02]  /*0c50*/  @!P5 FMUL R17, R17, 16777216 ;  /* 0x4b8000001111d820 */ /* 0x000fe40000400000 */
[----:B------:R-:W-:Y:S01]  /*0c60*/  @!P4 FMUL R13, R13, 16777216 ;  /* 0x4b8000000d0dc820 */ /* 0x000fe20000400000 */
[----:B------:R-:W-:Y:S01]  /*0c70*/  @P2 FMUL R18, R18, 0.25 ;  /* 0x3e80000012122820 */ /* 0x000fe20000400000 */
[----:B--2---:R-:W-:Y:S01]  /*0c80*/  FMUL R25, R26, R17 ;  /* 0x000000111a197220 */ /* 0x004fe20000400000 */
[----:B------:R-:W-:Y:S01]  /*0c90*/  FSETP.NEU.AND P1, PT, R9, RZ, PT ;  /* 0x000000ff0900720b */ /* 0x000fe20003f2d000 */
[----:B-----5:R-:W-:Y:S01]  /*0ca0*/  FMUL R24, R24, R13 ;  /* 0x0000000d18187220 */ /* 0x020fe20000400000 */
[----:B------:R-:W-:Y:S01]  /*0cb0*/  @!P6 FMUL R18, R18, 16777216 ;  /* 0x4b8000001212e820 */ /* 0x000fe20000400000 */
[----:B------:R-:W2:Y:S01]  /*0cc0*/  S2R R13, SR_TID.X ;  /* 0x00000000000d7919 */ /* 0x000ea20000002100 */
[----:B0-----:R-:W-:Y:S01]  /*0cd0*/  FADD R19, R19, R34 ;  /* 0x0000002213137221 */ /* 0x001fe20000000000 */
[----:B------:R-:W-:Y:S01]  /*0ce0*/  FSETP.NEU.AND P0, PT, R5, RZ, PT ;  /* 0x000000ff0500720b */ /* 0x000fe20003f0d000 */
[----:B-1----:R-:W-:Y:S01]  /*0cf0*/  FADD R20, R20, R27 ;  /* 0x0000001b14147221 */ /* 0x002fe20000000000 */
[----:B------:R-:W-:Y:S01]  /*0d00*/  FSEL R34, R25, RZ, P1 ;  /* 0x000000ff19227208 */ /* 0x000fe20000800000 */
[----:B---3--:R-:W-:Y:S01]  /*0d10*/  FADD R22, -R15, R22 ;  /* 0x000000160f167221 */ /* 0x008fe20000000100 */
[----:B----4-:R-:W-:Y:S01]  /*0d20*/  FADD R27, -R16, R21 ;  /* 0x00000015101b7221 */ /* 0x010fe20000000100 */
[----:B------:R-:W-:Y:S01]  /*0d30*/  FMUL R26, R35, R18 ;  /* 0x00000012231a7220 */ /* 0x000fe20000400000 */
[----:B------:R-:W-:Y:S01]  /*0d40*/  FSETP.NEU.AND P2, PT, R7, RZ, PT ;  /* 0x000000ff0700720b */ /* 0x000fe20003f4d000 */
[----:B------:R-:W-:Y:S01]  /*0d50*/  FADD R17, R12, R33 ;  /* 0x000000210c117221 */ /* 0x000fe20000000000 */
[----:B------:R-:W-:Y:S01]  /*0d60*/  FSEL R24, R24, RZ, P0 ;  /* 0x000000ff18187208 */ /* 0x000fe20000000000 */
[----:B------:R-:W-:Y:S01]  /*0d70*/  FADD R25, -R8, R23 ;  /* 0x0000001708197221 */ /* 0x000fe20000000100 */
[C---:B------:R-:W-:Y:S01]  /*0d80*/  FFMA R15, R22.reuse, R34, R15 ;  /* 0x00000022160f7223 */ /* 0x040fe2000000000f */
[----:B------:R-:W-:Y:S01]  /*0d90*/  FMUL R21, R22, R22 ;  /* 0x0000001616157220 */ /* 0x000fe20000400000 */
[----:B------:R-:W-:Y:S01]  /*0da0*/  FADD R12, R6, R11 ;  /* 0x0000000b060c7221 */ /* 0x000fe20000000000 */
[----:B------:R-:W-:Y:S01]  /*0db0*/  FMUL R22, R27, R27 ;  /* 0x0000001b1b167220 */ /* 0x000fe20000400000 */
[----:B------:R-:W0:Y:S01]  /*0dc0*/  SHFL.BFLY PT, R18, R5, 0x8, 0x1f ;  /* 0x0d001f0005127f89 */ /* 0x000e2200000e0000 */
[----:B------:R-:W-:Y:S01]  /*0dd0*/  FSEL R23, R26, RZ, P2 ;  /* 0x000000ff1a177208 */ /* 0x000fe20001000000 */
[C---:B------:R-:W-:Y:S01]  /*0de0*/  FFMA R8, R25.reuse, R24, R8 ;  /* 0x0000001819087223 */ /* 0x040fe20000000008 */
[----:B------:R-:W-:Y:S01]  /*0df0*/  FMUL R25, R25, R25 ;  /* 0x0000001919197220 */ /* 0x000fe20000400000 */
[----:B------:R-:W-:Y:S01]  /*0e00*/  FSETP.GEU.AND P2, PT, |R12|, 1.175494350822287508e-38, PT ;  /* 0x008000000c00780b */ /* 0x000fe20003f4e200 */
[----:B------:R-:W-:Y:S01]  /*0e10*/  FMUL R3, R3, R22 ;  /* 0x0000001603037220 */ /* 0x000fe20000400000 */
[----:B------:R-:W-:Y:S01]  /*0e20*/  FFMA R16, R27, R23, R16 ;  /* 0x000000171b107223 */ /* 0x000fe20000000010 */
[----:B------:R-:W1:Y:S01]  /*0e30*/  SHFL.BFLY PT, R22, R9, 0x8, 0x1f ;  /* 0x0d001f0009167f89 */ /* 0x000e6200000e0000 */
[----:B------:R-:W-:Y:S01]  /*0e40*/  FMUL R25, R4, R25 ;  /* 0x0000001904197220 */ /* 0x000fe20000400000 */
[C---:B------:R-:W-:Y:S01]  /*0e50*/  FMUL R27, R12.reuse, 0.25 ;  /* 0x3e8000000c1b7820 */ /* 0x040fe20000400000 */
[----:B------:R-:W-:-:S02]  /*0e60*/  FSETP.GT.AND P1, PT, |R12|, 8.50705917302346158658e+37, PT ;  /* 0x7e8000000c00780b */ /* 0x000fc40003f24200 */
[----:B------:R-:W-:Y:S02]  /*0e70*/  FFMA R17, R24, R25, R17 ;  /* 0x0000001918117223 */ /* 0x000fe40000000011 */
[----:B------:R-:W-:Y:S01]  /*0e80*/  FSEL R25, R27, R12, P1 ;  /* 0x0000000c1b197208 */ /* 0x000fe20000800000 */
[----:B------:R-:W3:Y:S04]  /*0e90*/  SHFL.BFLY PT, R24, R7, 0x8, 0x1f ;  /* 0x0d001f0007187f89 */ /* 0x000ee800000e0000 */
[----:B------:R-:W-:Y:S01]  /*0ea0*/  @!P2 FMUL R25, R25, 16777216 ;  /* 0x4b8000001919a820 */ /* 0x000fe20000400000 */
[----:B------:R-:W-:Y:S01]  /*0eb0*/  FMUL R21, R2, R21 ;  /* 0x0000001502157220 */ /* 0x000fe20000400000 */
[----:B------:R-:W-:Y:S02]  /*0ec0*/  FFMA R3, R23, R3, R20 ;  /* 0x0000000317037223 */ /* 0x000fe40000000014 */
[----:B------:R-:W4:Y:S01]  /*0ed0*/  MUFU.RCP R26, R25 ;  /* 0x00000019001a7308 */ /* 0x000f220000001000 */
[----:B--2---:R-:W-:Y:S01]  /*0ee0*/  SHF.R.U32.HI R2, RZ, 0x5, R13 ;  /* 0x00000005ff027819 */ /* 0x004fe2000001160d */
[----:B0-----:R-:W-:Y:S01]  /*0ef0*/  FADD R23, R5, R18 ;  /* 0x0000001205177221 */ /* 0x001fe20000000000 */
[----:B------:R-:W-:Y:S01]  /*0f00*/  @P1 FMUL R11, R11, 0.25 ;  /* 0x3e8000000b0b1820 */ /* 0x000fe20000400000 */
[----:B------:R-:W0:Y:S01]  /*0f10*/  SHFL.BFLY PT, R27, R12, 0x8, 0x1f ;  /* 0x0d001f000c1b7f89 */ /* 0x000e2200000e0000 */
[----:B------:R-:W-:-:S02]  /*0f20*/  SGXT.U32 R2, R2, 0x3 ;  /* 0x000000030202781a */ /* 0x000fc40000000000 */
[----:B------:R-:W-:Y:S01]  /*0f30*/  FSETP.GT.AND P5, PT, |R23|, 8.50705917302346158658e+37, PT ;  /* 0x7e8000001700780b */ /* 0x000fe20003fa4200 */
[----:B-1----:R-:W-:Y:S01]  /*0f40*/  FADD R33, R9, R22 ;  /* 0x0000001609217221 */ /* 0x002fe20000000000 */
[----:B------:R-:W-:Y:S01]  /*0f50*/  FFMA R19, R34, R21, R19 ;  /* 0x0000001522137223 */ /* 0x000fe20000000013 */
[----:B------:R-:W-:Y:S01]  /*0f60*/  SHF.L.U32 R21, R2, 0x2, RZ ;  /* 0x0000000202157819 */ /* 0x000fe200000006ff */
[----:B------:R-:W-:Y:S01]  /*0f70*/  @!P2 FMUL R11, R11, 16777216 ;  /* 0x4b8000000b0ba820 */ /* 0x000fe20000400000 */
[----:B------:R-:W-:Y:S02]  /*0f80*/  SHF.L.U32 R4, R32, 0x5, RZ ;  /* 0x0000000520047819 */ /* 0x000fe400000006ff */
[----:B------:R-:W-:Y:S01]  /*0f90*/  FSETP.GEU.AND P6, PT, |R33|, 1.175494350822287508e-38, PT ;  /* 0x008000002100780b */ /* 0x000fe20003fce200 */
[----:B----4-:R-:W-:Y:S01]  /*0fa0*/  FMUL R26, R26, R11 ;  /* 0x0000000b1a1a7220 */ /* 0x010fe20000400000 */
[----:B------:R-:W-:Y:S01]  /*0fb0*/  FSETP.GEU.AND P4, PT, |R23|, 1.175494350822287508e-38, PT ;  /* 0x008000001700780b */ /* 0x000fe20003f8e200 */
[----:B------:R-:W-:Y:S01]  /*0fc0*/  FMUL R11, R33, 0.25 ;  /* 0x3e800000210b7820 */ /* 0x000fe20000400000 */
[----:B------:R-:W-:Y:S01]  /*0fd0*/  LOP3.LUT R20, R4, R21, RZ, 0xfc, !PT ;  /* 0x0000001504147212 */ /* 0x000fe200078efcff */
[----:B------:R-:W-:Y:S01]  /*0fe0*/  FMUL R21, R23, 0.25 ;  /* 0x3e80000017157820 */ /* 0x000fe20000400000 */
[----:B------:R-:W-:Y:S01]  /*0ff0*/  LOP3.LUT P0, RZ, R13, 0x18, RZ, 0xc0, !PT ;  /* 0x000000180dff7812 */ /* 0x000fe2000780c0ff */
[----:B---3--:R-:W-:Y:S01]  /*1000*/  FADD R35, R7, R24 ;  /* 0x0000001807237221 */ /* 0x008fe20000000000 */
[----:B------:R-:W-:Y:S01]  /*1010*/  FSETP.GT.AND P1, PT, |R33|, 8.50705917302346158658e+37, PT ;  /* 0x7e8000002100780b */ /* 0x000fe20003f24200 */
[----:B------:R-:W-:Y:S01]  /*1020*/  @P5 FMUL R18, R18, 0.25 ;  /* 0x3e80000012125820 */ /* 0x000fe20000400000 */
[----:B------:R-:W-:-:S02]  /*1030*/  FSEL R21, R21, R23, P5 ;  /* 0x0000001715157208 */ /* 0x000fc40002800000 */
[----:B------:R-:W-:Y:S02]  /*1040*/  FSEL R25, R11, R33, P1 ;  /* 0x000000210b197208 */ /* 0x000fe40000800000 */
[----:B------:R-:W-:Y:S01]  /*1050*/  FSETP.GT.AND P5, PT, |R35|, 8.50705917302346158658e+37, PT ;  /* 0x7e8000002300780b */ /* 0x000fe20003fa4200 */
[----:B------:R-:W-:Y:S01]  /*1060*/  @!P4 FMUL R21, R21, 16777216 ;  /* 0x4b8000001515c820 */ /* 0x000fe20000400000 */
[----:B------:R-:W-:Y:S01]  /*1070*/  @!P4 FMUL R18, R18, 16777216 ;  /* 0x4b8000001212c820 */ /* 0x000fe20000400000 */
[----:B------:R-:W-:Y:S01]  /*1080*/  @!P6 FMUL R25, R25, 16777216 ;  /* 0x4b8000001919e820 */ /* 0x000fe20000400000 */
[----:B------:R-:W-:Y:S01]  /*1090*/  FSETP.GEU.AND P4, PT, |R35|, 1.175494350822287508e-38, PT ;  /* 0x008000002300780b */ /* 0x000fe20003f8e200 */
[----:B------:R0:W-:Y:S01]  /*10a0*/  @!P0 STS [R20+UR4+0x820], R33 ;  /* 0x0008202114008988 */ /* 0x0001e20008000804 */
[----:B------:R-:W-:Y:S01]  /*10b0*/  FSETP.NEU.AND P2, PT, R33, RZ, PT ;  /* 0x000000ff2100720b */ /* 0x000fe20003f4d000 */
[----:B------:R-:W-:Y:S02]  /*10c0*/  FMUL R11, R35, 0.25 ;  /* 0x3e800000230b7820 */ /* 0x000fe40000400000 */
[----:B------:R-:W1:Y:S01]  /*10d0*/  MUFU.RCP R25, R25 ;  /* 0x0000001900197308 */ /* 0x000e620000001000 */
[----:B------:R-:W-:Y:S01]  /*10e0*/  @P1 FMUL R22, R22, 0.25 ;  /* 0x3e80000016161820 */ /* 0x000fe20000400000 */
[----:B0-----:R-:W-:Y:S01]  /*10f0*/  FADD R33, R12, R27 ;  /* 0x0000001b0c217221 */ /* 0x001fe20000000000 */
[----:B------:R-:W-:Y:S01]  /*1100*/  FSEL R34, R11, R35, P5 ;  /* 0x000000230b227208 */ /* 0x000fe20002800000 */
[----:B------:R-:W-:Y:S01]  /*1110*/  @P5 FMUL R24, R24, 0.25 ;  /* 0x3e80000018185820 */ /* 0x000fe20000400000 */
[----:B------:R-:W0:Y:S02]  /*1120*/  SHFL.BFLY PT, R11, R10, 0x10, 0x1f ;  /* 0x0e001f000a0b7f89 */ /* 0x000e2400000e0000 */
[C---:B------:R-:W-:Y:S01]  /*1130*/  FSETP.GEU.AND P5, PT, |R33|.reuse, 1.175494350822287508e-38, PT ;  /* 0x008000002100780b */ /* 0x040fe20003fae200 */
[----:B------:R-:W-:Y:S01]  /*1140*/  @!P6 FMUL R22, R22, 16777216 ;  /* 0x4b8000001616e820 */ /* 0x000fe20000400000 */
[C---:B------:R-:W-:Y:S01]  /*1150*/  FMUL R36, R33.reuse, 0.25 ;  /* 0x3e80000021247820 */ /* 0x040fe20000400000 */
[----:B------:R-:W-:Y:S01]  /*1160*/  FSETP.GT.AND P6, PT, |R33|, 8.50705917302346158658e+37, PT ;  /* 0x7e8000002100780b */ /* 0x000fe20003fc4200 */
[----:B------:R-:W-:Y:S01]  /*1170*/  @!P4 FMUL R34, R34, 16777216 ;  /* 0x4b8000002222c820 */ /* 0x000fe20000400000 */
[----:B------:R-:W-:Y:S01]  /*1180*/  FSETP.NEU.AND P3, PT, R23, RZ, PT ;  /* 0x000000ff1700720b */ /* 0x000fe20003f6d000 */
[----:B------:R2:W-:Y:S01]  /*1190*/  @!P0 STS [R20+UR4+0x800], R23 ;  /* 0x0008001714008988 */ /* 0x0005e20008000804 */
[----:B------:R-:W-:Y:S01]  /*11a0*/  FSEL R36, R36, R33, P6 ;  /* 0x0000002124247208 */ /* 0x000fe20003000000 */
[----:B------:R-:W-:Y:S08]  /*11b0*/  MUFU.RCP R37, R34 ;  /* 0x0000002200257308 */ /* 0x000ff00000001000 */
[----:B--2---:R1:W2:Y:S01]  /*11c0*/  MUFU.RCP R23, R21 ;  /* 0x0000001500177308 */ /* 0x0042a20000001000 */
[----:B------:R-:W-:Y:S01]  /*11d0*/  @!P5 FMUL R36, R36, 16777216 ;  /* 0x4b8000002424d820 */ /* 0x000fe20000400000 */
[----:B-1----:R-:W-:-:S02]  /*11e0*/  FMUL R21, R25, R22 ;  /* 0x0000001619157220 */ /* 0x002fc40000400000 */
[----:B------:R-:W1:Y:S04]  /*11f0*/  SHFL.BFLY PT, R25, R8, 0x8, 0x1f ;  /* 0x0d001f0008197f89 */ /* 0x000e6800000e0000 */
[----:B------:R-:W3:Y:S01]  /*1200*/  MUFU.RCP R36, R36 ;  /* 0x0000002400247308 */ /* 0x000ee20000001000 */
[----:B------:R-:W-:Y:S01]  /*1210*/  FSETP.NEU.AND P1, PT, R35, RZ, PT ;  /* 0x000000ff2300720b */ /* 0x000fe20003f2d000 */
[----:B------:R-:W-:Y:S01]  /*1220*/  @!P4 FMUL R24, R24, 16777216 ;  /* 0x4b8000001818c820 */ /* 0x000fe20000400000 */
[----:B------:R-:W-:Y:S01]  /*1230*/  @!P0 STS [R20+UR4+0x840], R35 ;  /* 0x0008402314008988 */ /* 0x000fe20008000804 */
[----:B--2---:R-:W-:-:S03]  /*1240*/  FMUL R23, R23, R18 ;  /* 0x0000001217177220 */ /* 0x004fc60000400000 */
[----:B------:R-:W2:Y:S01]  /*1250*/  SHFL.BFLY PT, R35, R14, 0x10, 0x1f ;  /* 0x0e001f000e237f89 */ /* 0x000ea200000e0000 */
[----:B------:R-:W-:Y:S01]  /*1260*/  FMUL R18, R37, R24 ;  /* 0x0000001825127220 */ /* 0x000fe20000400000 */
[----:B0-----:R-:W-:Y:S01]  /*1270*/  FADD R37, -R10, R11 ;  /* 0x0000000b0a257221 */ /* 0x001fe20000000100 */
[----:B------:R-:W-:-:S03]  /*1280*/  @P6 FMUL R27, R27, 0.25 ;  /* 0x3e8000001b1b6820 */ /* 0x000fc60000400000 */
[----:B------:R-:W-:Y:S01]  /*1290*/  FMUL R22, R37, R37 ;  /* 0x0000002525167220 */ /* 0x000fe20000400000 */
[----:B------:R-:W-:Y:S01]  /*12a0*/  @!P5 FMUL R27, R27, 16777216 ;  /* 0x4b8000001b1bd820 */ /* 0x000fe20000400000 */
[----:B------:R-:W-:Y:S02]  /*12b0*/  FSETP.NEU.AND P5, PT, R12, RZ, PT ;  /* 0x000000ff0c00720b */ /* 0x000fe40003fad000 */
[----:B------:R-:W-:Y:S01]  /*12c0*/  FMUL R22, R6, R22 ;  /* 0x0000001606167220 */ /* 0x000fe20000400000 */
[----:B---3--:R-:W-:Y:S01]  /*12d0*/  FMUL R11, R36, R27 ;  /* 0x0000001b240b7220 */ /* 0x008fe20000400000 */
[----:B------:R-:W0:Y:S01]  /*12e0*/  SHFL.BFLY PT, R6, R15, 0x8, 0x1f ;  /* 0x0d001f000f067f89 */ /* 0x000e2200000e0000 */
[----:B------:R-:W-:Y:S02]  /*12f0*/  FSETP.NEU.AND P4, PT, R33, RZ, PT ;  /* 0x000000ff2100720b */ /* 0x000fe40003f8d000 */
[----:B------:R-:W-:Y:S01]  /*1300*/  FSEL R27, R26, RZ, P5 ;  /* 0x000000ff1a1b7208 */ /* 0x000fe20002800000 */
[----:B------:R1:W-:Y:S01]  /*1310*/  @!P0 STS [R20+UR4+0x860], R33 ;  /* 0x0008602114008988 */ /* 0x0003e20008000804 */
[----:B------:R-:W-:-:S03]  /*1320*/  FSEL R23, R23, RZ, P3 ;  /* 0x000000ff17177208 */ /* 0x000fc60001800000 */
[----:B------:R-:W-:Y:S01]  /*1330*/  FFMA R10, R37, R27, R10 ;  /* 0x0000001b250a7223 */ /* 0x000fe2000000000a */
[----:B-1----:R-:W-:Y:S02]  /*1340*/  FADD R33, -R8, R25 ;  /* 0x0000001908217221 */ /* 0x002fe40000000100 */
[----:B------:R-:W1:Y:S02]  /*1350*/  SHFL.BFLY PT, R25, R16, 0x8, 0x1f ;  /* 0x0d001f0010197f89 */ /* 0x000e6400000e0000 */
[C---:B------:R-:W-:Y:S01]  /*1360*/  FMUL R24, R33.reuse, R33 ;  /* 0x0000002121187220 */ /* 0x040fe20000400000 */
[----:B------:R-:W-:Y:S01]  /*1370*/  FFMA R33, R33, R23, R8 ;  /* 0x0000001721217223 */ /* 0x000fe20000000008 */
[----:B--2---:R-:W-:Y:S02]  /*1380*/  FADD R14, R14, R35 ;  /* 0x000000230e0e7221 */ /* 0x004fe40000000000 */
[----:B------:R-:W-:Y:S02]  /*1390*/  FMUL R8, R5, R24 ;  /* 0x0000001805087220 */ /* 0x000fe40000400000 */
[----:B------:R-:W2:Y:S01]  /*13a0*/  SHFL.BFLY PT, R5, R10, 0x8, 0x1f ;  /* 0x0d001f000a057f89 */ /* 0x000ea200000e0000 */
[----:B------:R-:W-:-:S03]  /*13b0*/  FFMA R14, R27, R22, R14 ;  /* 0x000000161b0e7223 */ /* 0x000fc6000000000e */
[----:B------:R-:W3:Y:S01]  /*13c0*/  SHFL.BFLY PT, R34, R17, 0x8, 0x1f ;  /* 0x0d001f0011227f89 */ /* 0x000ee200000e0000 */
[----:B------:R-:W-:-:S03]  /*13d0*/  FSEL R26, R21, RZ, P2 ;  /* 0x000000ff151a7208 */ /* 0x000fc60001000000 */
[----:B------:R-:W4:Y:S04]  /*13e0*/  SHFL.BFLY PT, R22, R19, 0x8, 0x1f ;  /* 0x0d001f0013167f89 */ /* 0x000f2800000e0000 */
[----:B------:R-:W5:Y:S04]  /*13f0*/  SHFL.BFLY PT, R24, R3, 0x8, 0x1f ;  /* 0x0d001f0003187f89 */ /* 0x000f6800000e0000 */
[----:B------:R-:W5:Y:S01]  /*1400*/  SHFL.BFLY PT, R27, R14, 0x8, 0x1f ;  /* 0x0d001f000e1b7f89 */ /* 0x000f6200000e0000 */
[----:B0-----:R-:W-:Y:S01]  /*1410*/  FADD R6, -R15, R6 ;  /* 0x000000060f067221 */ /* 0x001fe20000000100 */
[----:B-1----:R-:W-:-:S03]  /*1420*/  FADD R25, -R16, R25 ;  /* 0x0000001910197221 */ /* 0x002fc60000000100 */
[C---:B------:R-:W-:Y:S01]  /*1430*/  FFMA R15, R6.reuse, R26, R15 ;  /* 0x0000001a060f7223 */ /* 0x040fe2000000000f */
[----:B------:R-:W-:Y:S01]  /*1440*/  FMUL R6, R6, R6 ;  /* 0x0000000606067220 */ /* 0x000fe20000400000 */
[----:B------:R-:W-:Y:S01]  /*1450*/  FSEL R11, R11, RZ, P4 ;  /* 0x000000ff0b0b7208 */ /* 0x000fe20002000000 */
[----:B--2---:R-:W-:Y:S02]  /*1460*/  FADD R5, -R10, R5 ;  /* 0x000000050a057221 */ /* 0x004fe40000000100 */
[----:B------:R-:W-:Y:S01]  /*1470*/  FMUL R9, R9, R6 ;  /* 0x0000000609097220 */ /* 0x000fe20000400000 */
[----:B------:R-:W-:Y:S01]  /*1480*/  FMUL R6, R25, R25 ;  /* 0x0000001919067220 */ /* 0x000fe20000400000 */
[----:B---3--:R-:W-:-:S03]  /*1490*/  FADD R34, R17, R34 ;  /* 0x0000002211227221 */ /* 0x008fc60000000000 */
[----:B------:R-:W-:Y:S01]  /*14a0*/  FMUL R6, R7, R6 ;  /* 0x0000000607067220 */ /* 0x000fe20000400000 */
[C---:B------:R-:W-:Y:S01]  /*14b0*/  FFMA R7, R5.reuse, R11, R10 ;  /* 0x0000000b05077223 */ /* 0x040fe2000000000a */
[----:B------:R-:W-:Y:S01]  /*14c0*/  FMUL R5, R5, R5 ;  /* 0x0000000505057220 */ /* 0x000fe20000400000 */
[----:B------:R-:W-:Y:S01]  /*14d0*/  FSEL R17, R18, RZ, P1 ;  /* 0x000000ff12117208 */ /* 0x000fe20000800000 */
[----:B----4-:R-:W-:Y:S01]  /*14e0*/  FADD R19, R19, R22 ;  /* 0x0000001613137221 */ /* 0x010fe20000000000 */
[----:B-----5:R-:W-:Y:S01]  /*14f0*/  FADD R24, R3, R24 ;  /* 0x0000001803187221 */ /* 0x020fe20000000000 */
[----:B------:R-:W-:Y:S01]  /*1500*/  FMUL R5, R12, R5 ;  /* 0x000000050c057220 */ /* 0x000fe20000400000 */
[----:B------:R-:W-:Y:S01]  /*1510*/  FADD R14, R14, R27 ;  /* 0x0000001b0e0e7221 */ /* 0x000fe20000000000 */
[----:B------:R-:W-:Y:S01]  /*1520*/  FFMA R21, R25, R17, R16 ;  /* 0x0000001119157223 */ /* 0x000fe20000000010 */
[----:B------:R-:W-:Y:S01]  /*1530*/  FFMA R23, R23, R8, R34 ;  /* 0x0000000817177223 */ /* 0x000fe20000000022 */
[----:B------:R-:W-:Y:S01]  /*1540*/  FFMA R9, R26, R9, R19 ;  /* 0x000000091a097223 */ /* 0x000fe20000000013 */
[----:B------:R-:W-:Y:S01]  /*1550*/  FFMA R17, R17, R6, R24 ;  /* 0x0000000611117223 */ /* 0x000fe20000000018 */
[----:B------:R-:W-:Y:S01]  /*1560*/  FFMA R11, R11, R5, R14 ;  /* 0x000000050b0b7223 */ /* 0x000fe2000000000e */
[----:B------:R-:W-:Y:S04]  /*1570*/  @!P0 STS [R20+UR4], R33 ;  /* 0x0000002114008988 */ /* 0x000fe80008000804 */
[----:B------:R-:W-:Y:S04]  /*1580*/  @!P0 STS [R20+UR4+0x20], R15 ;  /* 0x0000200f14008988 */ /* 0x000fe80008000804 */
[----:B------:R-:W-:Y:S04]  /*1590*/  @!P0 STS [R20+UR4+0x40], R21 ;  /* 0x0000401514008988 */ /* 0x000fe80008000804 */
[----:B------:R-:W-:Y:S04]  /*15a0*/  @!P0 STS [R20+UR4+0x60], R7 ;  /* 0x0000600714008988 */ /* 0x000fe80008000804 */
[----:B------:R-:W-:Y:S04]  /*15b0*/  @!P0 STS [R20+UR4+0x400], R23 ;  /* 0x0004001714008988 */ /* 0x000fe80008000804 */
[----:B------:R-:W-:Y:S04]  /*15c0*/  @!P0 STS [R20+UR4+0x420], R9 ;  /* 0x0004200914008988 */ /* 0x000fe80008000804 */
[----:B------:R-:W-:Y:S04]  /*15d0*/  @!P0 STS [R20+UR4+0x440], R17 ;  /* 0x0004401114008988 */ /* 0x000fe80008000804 */
[----:B------:R-:W-:Y:S01]  /*15e0*/  @!P0 STS [R20+UR4+0x460], R11 ;  /* 0x0004600b14008988 */ /* 0x000fe20008000804 */
[----:B------:R-:W-:Y:S01]  /*15f0*/  BAR.SYNC.DEFER_BLOCKING 0x0 ;  /* 0x0000000000007b1d */ /* 0x000fe20000010000 */
[----:B------:R-:W-:-:S02]  /*1600*/  ISETP.GE.AND P1, PT, R13, 0x100, PT ;  /* 0x000001000d00780c */ /* 0x000fc40003f26270 */
[----:B------:R-:W-:-:S11]  /*1610*/  SHF.L.U32 R3, R13, 0x2, RZ ;  /* 0x000000020d037819 */ /* 0x000fd600000006ff */
[----:B------:R-:W0:Y:S04]  /*1620*/  @!P1 LDS R31, [R3+UR4+0x800] ;  /* 0x00080004031f9984 */ /* 0x000e280008000800 */
[----:B------:R-:W1:Y:S04]  /*1630*/  @!P1 LDS R30, [R3+UR4] ;  /* 0x00000004031e9984 */ /* 0x000e680008000800 */
[----:B------:R-:W-:Y:S04]  /*1640*/  @!P1 LDS R28, [R3+UR4+0x400] ;  /* 0x00040004031c9984 */ /* 0x000fe80008000800 */
[----:B0-----:R-:W0:Y:S04]  /*1650*/  SHFL.BFLY PT, R8, R31, 0x4, 0x1f ;  /* 0x0c801f001f087f89 */ /* 0x001e2800000e0000 */
[----:B-1----:R-:W-:Y:S01]  /*1660*/  SHFL.BFLY PT, R7, R30, 0x4, 0x1f ;  /* 0x0c801f001e077f89 */ /* 0x002fe200000e0000 */
[----:B0-----:R-:W-:-:S05]  /*1670*/  FADD R5, R31, R8 ;  /* 0x000000081f057221 */ /* 0x001fca0000000000 */
[C---:B------:R-:W-:Y:S01]  /*1680*/  FSETP.GEU.AND P1, PT, |R5|.reuse, 1.175494350822287508e-38, PT ;  /* 0x008000000500780b */ /* 0x040fe20003f2e200 */
[----:B------:R-:W0:Y:S01]  /*1690*/  SHFL.BFLY PT, R12, R5, 0x2, 0x1f ;  /* 0x0c401f00050c7f89 */ /* 0x000e2200000e0000 */
[C---:B------:R-:W-:Y:S01]  /*16a0*/  FMUL R6, R5.reuse, 0.25 ;  /* 0x3e80000005067820 */ /* 0x040fe20000400000 */
[----:B------:R-:W-:-:S04]  /*16b0*/  FSETP.GT.AND P0, PT, |R5|, 8.50705917302346158658e+37, PT ;  /* 0x7e8000000500780b */ /* 0x000fc80003f04200 */
[----:B------:R-:W-:Y:S01]  /*16c0*/  FSEL R10, R6, R5, P0 ;  /* 0x00000005060a7208 */ /* 0x000fe20000000000 */
[----:B------:R-:W1:Y:S05]  /*16d0*/  SHFL.BFLY PT, R9, R28, 0x4, 0x1f ;  /* 0x0c801f001c097f89 */ /* 0x000e6a00000e0000 */
[----:B------:R-:W-:-:S04]  /*16e0*/  @!P1 FMUL R10, R10, 16777216 ;  /* 0x4b8000000a0a9820 */ /* 0x000fc80000400000 */
[----:B------:R-:W2:Y:S01]  /*16f0*/  MUFU.RCP R11, R10 ;  /* 0x0000000a000b7308 */ /* 0x000ea20000001000 */
[----:B------:R-:W-:-:S04]  /*1700*/  @P0 FMUL R8, R8, 0.25 ;  /* 0x3e80000008080820 */ /* 0x000fc80000400000 */
[----:B------:R-:W-:Y:S01]  /*1710*/  @!P1 FMUL R8, R8, 16777216 ;  /* 0x4b80000008089820 */ /* 0x000fe20000400000 */
[C---:B0-----:R-:W-:Y:S01]  /*1720*/  FADD R6, R5.reuse, R12 ;  /* 0x0000000c05067221 */ /* 0x041fe20000000000 */
[----:B------:R-:W-:Y:S01]  /*1730*/  FADD R7, -R30, R7 ;  /* 0x000000071e077221 */ /* 0x000fe20000000100 */
[----:B------:R-:W-:-:S03]  /*1740*/  FSETP.NEU.AND P1, PT, R5, RZ, PT ;  /* 0x000000ff0500720b */ /* 0x000fc60003f2d000 */
[C---:B------:R-:W-:Y:S01]  /*1750*/  FSETP.GEU.AND P2, PT, |R6|.reuse, 1.175494350822287508e-38, PT ;  /* 0x008000000600780b */ /* 0x040fe20003f4e200 */
[----:B--2---:R-:W-:Y:S01]  /*1760*/  FMUL R11, R11, R8 ;  /* 0x000000080b0b7220 */ /* 0x004fe20000400000 */
[C---:B------:R-:W-:Y:S01]  /*1770*/  FMUL R15, R6.reuse, 0.25 ;  /* 0x3e800000060f7820 */ /* 0x040fe20000400000 */
[----:B------:R-:W-:Y:S01]  /*1780*/  FSETP.GT.AND P0, PT, |R6|, 8.50705917302346158658e+37, PT ;  /* 0x7e8000000600780b */ /* 0x000fe20003f04200 */
[----:B------:R-:W-:Y:S02]  /*1790*/  FMUL R8, R7, R7 ;  /* 0x0000000707087220 */ /* 0x000fe40000400000 */
[----:B------:R-:W-:Y:S01]  /*17a0*/  FSEL R11, R11, RZ, P1 ;  /* 0x000000ff0b0b7208 */ /* 0x000fe20000800000 */
[----:B-1----:R-:W-:Y:S01]  /*17b0*/  FADD R28, R28, R9 ;  /* 0x000000091c1c7221 */ /* 0x002fe20000000000 */
[----:B------:R-:W-:Y:S01]  /*17c0*/  FSEL R15, R15, R6, P0 ;  /* 0x000000060f0f7208 */ /* 0x000fe20000000000 */
[----:B------:R-:W-:Y:S02]  /*17d0*/  FMUL R8, R31, R8 ;  /* 0x000000081f087220 */ /* 0x000fe40000400000 */
[----:B------:R-:W-:-:S02]  /*17e0*/  FFMA R7, R7, R11, R30 ;  /* 0x0000000b07077223 */ /* 0x000fc4000000001e */
[----:B------:R-:W-:Y:S01]  /*17f0*/  FFMA R8, R11, R8, R28 ;  /* 0x000000080b087223 */ /* 0x000fe2000000001c */
[----:B------:R-:W-:Y:S01]  /*1800*/  @!P2 FMUL R15, R15, 16777216 ;  /* 0x4b8000000f0fa820 */ /* 0x000fe20000400000 */
[----:B------:R-:W0:Y:S04]  /*1810*/  SHFL.BFLY PT, R11, R6, 0x1, 0x1f ;  /* 0x0c201f00060b7f89 */ /* 0x000e2800000e0000 */
[----:B------:R-:W1:Y:S01]  /*1820*/  SHFL.BFLY PT, R10, R7, 0x2, 0x1f ;  /* 0x0c401f00070a7f89 */ /* 0x000e6200000e0000 */
[----:B------:R-:W2:Y:S03]  /*1830*/  MUFU.RCP R15, R15 ;  /* 0x0000000f000f7308 */ /* 0x000ea60000001000 */
[----:B------:R-:W3:Y:S01]  /*1840*/  SHFL.BFLY PT, R9, R8, 0x2, 0x1f ;  /* 0x0c401f0008097f89 */ /* 0x000ee200000e0000 */
[----:B------:R-:W-:-:S04]  /*1850*/  @P0 FMUL R12, R12, 0.25 ;  /* 0x3e8000000c0c0820 */ /* 0x000fc80000400000 */
[----:B------:R-:W-:Y:S01]  /*1860*/  @!P2 FMUL R12, R12, 16777216 ;  /* 0x4b8000000c0ca820 */ /* 0x000fe20000400000 */
[----:B------:R-:W-:-:S03]  /*1870*/  FSETP.NEU.AND P0, PT, R6, RZ, PT ;  /* 0x000000ff0600720b */ /* 0x000fc60003f0d000 */
[----:B--2---:R-:W-:Y:S01]  /*1880*/  FMUL R12, R15, R12 ;  /* 0x0000000c0f0c7220 */ /* 0x004fe20000400000 */
[----:B0-----:R-:W-:-:S04]  /*1890*/  FADD R20, R6, R11 ;  /* 0x0000000b06147221 */ /* 0x001fc80000000000 */
[----:B------:R-:W-:Y:S01]  /*18a0*/  FSEL R12, R12, RZ, P0 ;  /* 0x000000ff0c0c7208 */ /* 0x000fe20000000000 */
[----:B-1----:R-:W-:Y:S01]  /*18b0*/  FADD R10, -R7, R10 ;  /* 0x0000000a070a7221 */ /* 0x002fe20000000100 */
[----:B------:R-:W-:Y:S01]  /*18c0*/  FSETP.GEU.AND P1, PT, |R20|, 1.175494350822287508e-38, PT ;  /* 0x008000001400780b */ /* 0x000fe20003f2e200 */
[----:B---3--:R-:W-:Y:S02]  /*18d0*/  FADD R9, R8, R9 ;  /* 0x0000000908097221 */ /* 0x008fe40000000000 */
[C---:B------:R-:W-:Y:S01]  /*18e0*/  FMUL R8, R10.reuse, R10 ;  /* 0x0000000a0a087220 */ /* 0x040fe20000400000 */
[----:B------:R-:W-:Y:S01]  /*18f0*/  FFMA R7, R10, R12, R7 ;  /* 0x0000000c0a077223 */ /* 0x000fe20000000007 */
[C---:B------:R-:W-:Y:S01]  /*1900*/  FMUL R15, R20.reuse, 0.25 ;  /* 0x3e800000140f7820 */ /* 0x040fe20000400000 */
[----:B------:R-:W-:Y:S01]  /*1910*/  FSETP.GT.AND P0, PT, |R20|, 8.50705917302346158658e+37, PT ;  /* 0x7e8000001400780b */ /* 0x000fe20003f04200 */
[----:B------:R-:W-:Y:S02]  /*1920*/  FMUL R8, R5, R8 ;  /* 0x0000000805087220 */ /* 0x000fe40000400000 */
[----:B------:R-:W0:Y:S01]  /*1930*/  SHFL.BFLY PT, R10, R7, 0x1, 0x1f ;  /* 0x0c201f00070a7f89 */ /* 0x000e2200000e0000 */
[----:B------:R-:W-:Y:S01]  /*1940*/  FSEL R15, R15, R20, P0 ;  /* 0x000000140f0f7208 */ /* 0x000fe20000000000 */
[----:B------:R-:W-:-:S04]  /*1950*/  FFMA R8, R12, R8, R9 ;  /* 0x000000080c087223 */ /* 0x000fc80000000009 */
[----:B------:R-:W-:Y:S01]  /*1960*/  @!P1 FMUL R15, R15, 16777216 ;  /* 0x4b8000000f0f9820 */ /* 0x000fe20000400000 */
[----:B------:R-:W1:Y:S03]  /*1970*/  SHFL.BFLY PT, R5, R8, 0x1, 0x1f ;  /* 0x0c201f0008057f89 */ /* 0x000e6600000e0000 */
[----:B------:R-:W2:Y:S01]  /*1980*/  MUFU.RCP R12, R15 ;  /* 0x0000000f000c7308 */ /* 0x000ea20000001000 */
[----:B------:R-:W-:Y:S01]  /*1990*/  @P0 FMUL R11, R11, 0.25 ;  /* 0x3e8000000b0b0820 */ /* 0x000fe20000400000 */
[----:B------:R-:W-:-:S03]  /*19a0*/  LOP3.LUT P0, RZ, R13, 0x7, RZ, 0xc0, !PT ;  /* 0x000000070dff7812 */ /* 0x000fc6000780c0ff */
[----:B------:R-:W-:Y:S01]  /*19b0*/  @!P1 FMUL R11, R11, 16777216 ;  /* 0x4b8000000b0b9820 */ /* 0x000fe20000400000 */
[----:B------:R-:W-:Y:S02]  /*19c0*/  FSETP.NEU.AND P1, PT, R20, RZ, PT ;  /* 0x000000ff1400720b */ /* 0x000fe40003f2d000 */
[----:B------:R-:W-:Y:S01]  /*19d0*/  ISETP.LT.AND P0, PT, R13, 0x100, !P0 ;  /* 0x000001000d00780c */ /* 0x000fe20004701270 */
[----:B0-----:R-:W-:Y:S01]  /*19e0*/  FADD R10, -R7, R10 ;  /* 0x0000000a070a7221 */ /* 0x001fe20000000100 */
[----:B--2---:R-:W-:-:S03]  /*19f0*/  FMUL R12, R12, R11 ;  /* 0x0000000b0c0c7220 */ /* 0x004fc60000400000 */
[----:B------:R-:W-:Y:S02]  /*1a00*/  FMUL R9, R10, R10 ;  /* 0x0000000a0a097220 */ /* 0x000fe40000400000 */
[----:B------:R-:W-:Y:S01]  /*1a10*/  FSEL R12, R12, RZ, P1 ;  /* 0x000000ff0c0c7208 */ /* 0x000fe20000800000 */
[----:B-1----:R-:W-:Y:S01]  /*1a20*/  FADD R5, R8, R5 ;  /* 0x0000000508057221 */ /* 0x002fe20000000000 */
[----:B------:R-:W-:-:S03]  /*1a30*/  FMUL R9, R6, R9 ;  /* 0x0000000906097220 */ /* 0x000fc60000400000 */
[----:B------:R-:W-:Y:S01]  /*1a40*/  FFMA R10, R10, R12, R7 ;  /* 0x0000000c0a0a7223 */ /* 0x000fe20000000007 */
[----:B------:R-:W-:Y:S01]  /*1a50*/  FFMA R6, R12, R9, R5 ;  /* 0x000000090c067223 */ /* 0x000fe20000000005 */
[----:B------:R0:W-:Y:S04]  /*1a60*/  @P0 STS [R3+UR4+0x800], R20 ;  /* 0x0008001403000988 */ /* 0x0001e80008000804 */
[----:B------:R-:W-:Y:S04]  /*1a70*/  @P0 STS [R3+UR4], R10 ;  /* 0x0000000a03000988 */ /* 0x000fe80008000804 */
[----:B------:R1:W-:Y:S01]  /*1a80*/  @P0 STS [R3+UR4+0x400], R6 ;  /* 0x0004000603000988 */ /* 0x0003e20008000804 */
[----:B------:R-:W-:Y:S01]  /*1a90*/  IADD3 R5, R4, UR4, RZ ;  /* 0x0000000404057c10 */ /* 0x000fe2000fffe0ff */
[----:B0-----:R-:W0:Y:S08]  /*1aa0*/  LDC.64 R20, c[0x0][0x230] ;  /* 0x00008c00ff147b82 */ /* 0x001e300000000a00 */
[----:B------:R-:W-:Y:S08]  /*1ab0*/  BAR.SYNC.DEFER_BLOCKING 0x0 ;  /* 0x0000000000007b1d */ /* 0x000ff00000010000 */
[----:B-1----:R-:W1:Y:S01]  /*1ac0*/  LDC.64 R6, c[0x0][0x228] ;  /* 0x00008a00ff067b82 */ /* 0x002e620000000a00 */
[----:B------:R-:W-:Y:S04]  /*1ad0*/  LDS R12, [R4+UR4] ;  /* 0x00000004040c7984 */ /* 0x000fe80008000800 */
[----:B------:R-:W-:Y:S04]  /*1ae0*/  LDS R13, [R4+UR4+0x20] ;  /* 0x00002004040d7984 */ /* 0x000fe80008000800 */
[----:B------:R-:W-:Y:S04]  /*1af0*/  LDS R14, [R4+UR4+0x40] ;  /* 0x00004004040e7984 */ /* 0x000fe80008000800 */
[----:B------:R-:W2:Y:S04]  /*1b00*/  LDS R15, [R4+UR4+0x60] ;  /* 0x00006004040f7984 */ /* 0x000ea80008000800 */
[----:B------:R-:W-:Y:S04]  /*1b10*/  LDS R16, [R4+UR4+0x400] ;  /* 0x0004000404107984 */ /* 0x000fe80008000800 */
[----:B------:R-:W-:Y:S04]  /*1b20*/  LDS R17, [R4+UR4+0x420] ;  /* 0x0004200404117984 */ /* 0x000fe80008000800 */
[----:B------:R-:W-:Y:S04]  /*1b30*/  LDS R18, [R4+UR4+0x440] ;  /* 0x0004400404127984 */ /* 0x000fe80008000800 */
[----:B------:R-:W3:Y:S04]  /*1b40*/  LDS R19, [R4+UR4+0x460] ;  /* 0x0004600404137984 */ /* 0x000ee80008000800 */
[----:B------:R-:W-:Y:S04]  /*1b50*/  LDS R8, [R4+UR4+0x800] ;  /* 0x0008000404087984 */ /* 0x000fe80008000800 */
[----:B------:R-:W-:Y:S04]  /*1b60*/  LDS R9, [R4+UR4+0x820] ;  /* 0x0008200404097984 */ /* 0x000fe80008000800 */
[----:B------:R-:W-:Y:S04]  /*1b70*/  LDS R10, [R4+UR4+0x840] ;  /* 0x00084004040a7984 */ /* 0x000fe80008000800 */
[----:B------:R-:W4:Y:S01]  /*1b80*/  LDS R11, [R4+UR4+0x860] ;  /* 0x00086004040b7984 */ /* 0x000f220008000800 */
[----:B------:R-:W-:Y:S01]  /*1b90*/  IMAD R32, R32, -0x1c, R5 ;  /* 0xffffffe420207824 */ /* 0x000fe200078e0205 */
[----:B------:R-:W-:Y:S01]  /*1ba0*/  BAR.SYNC.DEFER_BLOCKING 0x0 ;  /* 0x0000000000007b1d */ /* 0x000fe20000010000 */
[----:B------:R-:W-:-:S05]  /*1bb0*/  LOP3.LUT R3, R0, 0x1f, RZ, 0xc0, !PT ;  /* 0x0000001f00037812 */ /* 0x000fca00078ec0ff */
[----:B--2---:R-:W-:Y:S01]  /*1bc0*/  STS.128 [R32], R12 ;  /* 0x0000000c20007388 */ /* 0x004fe20000000c00 */
[----:B------:R-:W-:Y:S01]  /*1bd0*/  LEA R22, R3, UR4, 0x2 ;  /* 0x0000000403167c11 */ /* 0x000fe2000f8e10ff */
[----:B------:R-:W-:Y:S06]  /*1be0*/  BAR.SYNC.DEFER_BLOCKING 0x0 ;  /* 0x0000000000007b1d */ /* 0x000fec0000010000 */
[----:B------:R-:W2:Y:S02]  /*1bf0*/  LDS R23, [R22] ;  /* 0x0000000016177984 */ /* 0x000ea40000000800 */
[----:B------:R-:W-:Y:S06]  /*1c00*/  BAR.SYNC.DEFER_BLOCKING 0x0 ;  /* 0x0000000000007b1d */ /* 0x000fec0000010000 */
[----:B---3--:R-:W-:Y:S02]  /*1c10*/  STS.128 [R32], R16 ;  /* 0x0000001020007388 */ /* 0x008fe40000000c00 */
[----:B------:R-:W-:Y:S06]  /*1c20*/  BAR.SYNC.DEFER_BLOCKING 0x0 ;  /* 0x0000000000007b1d */ /* 0x000fec0000010000 */
[----:B------:R-:W3:Y:S02]  /*1c30*/  LDS R25, [R22] ;  /* 0x0000000016197984 */ /* 0x000ee40000000800 */
[----:B------:R-:W-:Y:S01]  /*1c40*/  BAR.SYNC.DEFER_BLOCKING 0x0 ;  /* 0x0000000000007b1d */ /* 0x000fe20000010000 */
[----:B------:R-:W-:-:S04]  /*1c50*/  LOP3.LUT R29, R29, 0x1f, R0, 0xf8, !PT ;  /* 0x0000001f1d1d7812 */ /* 0x000fc800078ef800 */
[----:B------:R-:W-:-:S04]  /*1c60*/  ISETP.GE.AND P0, PT, R29, 0x80, PT ;  /* 0x000000801d00780c */ /* 0x000fc80003f06270 */
[----:B------:R-:W-:Y:S01]  /*1c70*/  ISETP.EQ.AND P0, PT, R2, RZ, !P0 ;  /* 0x000000ff0200720c */ /* 0x000fe20004702270 */
[----:B----4-:R4:W-:Y:S01]  /*1c80*/  STS.128 [R32], R8 ;  /* 0x0000000820007388 */ /* 0x0109e20000000c00 */
[C---:B-1----:R-:W-:Y:S01]  /*1c90*/  IMAD.WIDE R2, R29.reuse, 0x4, R6 ;  /* 0x000000041d027825 */ /* 0x042fe200078e0206 */
[----:B------:R-:W-:Y:S03]  /*1ca0*/  BAR.SYNC.DEFER_BLOCKING 0x0 ;  /* 0x0000000000007b1d */ /* 0x000fe60000010000 */
[----:B0-----:R-:W-:-:S07]  /*1cb0*/  IMAD.WIDE R4, R29, 0x4, R20 ;  /* 0x000000041d047825 */ /* 0x001fce00078e0214 */
[----:B--2---:R4:W-:Y:S04]  /*1cc0*/  @P0 STG.E desc[UR6][R2.64], R23 ;  /* 0x0000001702000986 */ /* 0x0049e8000c101906 */
[----:B---3--:R4:W-:Y:S01]  /*1cd0*/  @P0 STG.E desc[UR6][R4.64], R25 ;  /* 0x0000001904000986 */ /* 0x0089e2000c101906 */
[----:B------:R-:W-:Y:S05]  /*1ce0*/  @!P0 EXIT ;  /* 0x000000000000894d */ /* 0x000fea0003800000 */
[----:B----4-:R-:W0:Y:S01]  /*1cf0*/  LDS R5, [R22] ;  /* 0x0000000016057984 */ /* 0x010e220000000800 */
[----:B------:R-:W1:Y:S02]  /*1d00*/  LDC.64 R2, c[0x0][0x238] ;  /* 0x00008e00ff027b82 */ /* 0x000e640000000a00 */
[----:B-1----:R-:W-:-:S05]  /*1d10*/  IMAD.WIDE R2, R29, 0x4, R2 ;  /* 0x000000041d027825 */ /* 0x002fca00078e0202 */
[----:B0-----:R-:W-:Y:S01]  /*1d20*/  STG.E desc[UR6][R2.64], R5 ;  /* 0x0000000502007986 */ /* 0x001fe2000c101906 */
[----:B------:R-:W-:Y:S05]  /*1d30*/  EXIT ;  /* 0x000000000000794d */ /* 0x000fea0003800000 */
.L_x_0:
[----:B------:R-:W-:-:S00]  /*1d40*/  BRA `(.L_x_0) ;  /* 0xfffffffc00fc7947 */ /* 0x000fc0000383ffff */
[----:B------:R-:W-:-:S00]  /*1d50*/  NOP ;  /* 0x0000000000007918 */ /* 0x000fc00000000000 */
        /* <DEDUP_REMOVED lines=10> */
.L_x_1:


//--------------------- .nv.shared.triton_per_fused_native_group_norm_11 --------------------------
	.section	.nv.shared.triton_per_fused_native_group_norm_11,"aw",@nobits
	.sectionflags	@""
	.align	16
	.zero		1024


//--------------------- .nv.constant0.triton_per_fused_native_group_norm_11 --------------------------
	.section	.nv.constant0.triton_per_fused_native_group_norm_11,"a",@progbits
	.sectionflags	@""
	.align	4
.nv.constant0.triton_per_fused_native_group_norm_11:
	.zero		584
